//
// Generated by NVIDIA NVVM Compiler
//
// Compiler Build ID: CL-36424714
// Cuda compilation tools, release 13.0, V13.0.88
// Based on NVVM 20.0.0
//

.version 9.0
.target sm_100
.address_size 64

	// .globl	_Z2sqPhyyyP6scoresPjP10termvectorS2_j
.extern .func  (.param .b64 func_retval0) malloc
(
	.param .b64 malloc_param_0
)
;
.extern .func __assertfail
(
	.param .b64 __assertfail_param_0,
	.param .b64 __assertfail_param_1,
	.param .b32 __assertfail_param_2,
	.param .b64 __assertfail_param_3,
	.param .b64 __assertfail_param_4
)
;
.global .align 1 .b8 __unnamed_1[76] = {118, 111, 105, 100, 32, 103, 101, 116, 86, 101, 99, 116, 111, 114, 40, 117, 110, 115, 105, 103, 110, 101, 100, 32, 99, 104, 97, 114, 32, 42, 44, 32, 117, 110, 115, 105, 103, 110, 101, 100, 32, 105, 110, 116, 44, 32, 116, 101, 114, 109, 118, 101, 99, 116, 111, 114, 32, 42, 44, 32, 117, 110, 115, 105, 103, 110, 101, 100, 32, 105, 110, 116, 32, 42, 41};
.global .align 1 .b8 __unnamed_2[61] = {100, 111, 117, 98, 108, 101, 32, 102, 105, 110, 100, 83, 99, 111, 114, 101, 40, 115, 99, 111, 114, 101, 115, 32, 42, 44, 32, 117, 110, 115, 105, 103, 110, 101, 100, 32, 108, 111, 110, 103, 32, 108, 111, 110, 103, 44, 32, 117, 110, 115, 105, 103, 110, 101, 100, 32, 105, 110, 116, 41};
.global .align 1 .b8 $str[20] = {42, 117, 115, 101, 100, 32, 60, 32, 86, 69, 67, 84, 79, 82, 95, 83, 73, 90, 69};
.global .align 1 .b8 $str$1[27] = {47, 116, 109, 112, 47, 115, 97, 115, 115, 95, 99, 117, 95, 99, 48, 53, 102, 101, 114, 50, 118, 47, 107, 46, 99, 117};
.global .align 1 .b8 $str$2[2] = {48};

.visible .entry _Z2sqPhyyyP6scoresPjP10termvectorS2_j(
	.param .u64 .ptr .align 1 _Z2sqPhyyyP6scoresPjP10termvectorS2_j_param_0,
	.param .u64 _Z2sqPhyyyP6scoresPjP10termvectorS2_j_param_1,
	.param .u64 _Z2sqPhyyyP6scoresPjP10termvectorS2_j_param_2,
	.param .u64 _Z2sqPhyyyP6scoresPjP10termvectorS2_j_param_3,
	.param .u64 .ptr .align 1 _Z2sqPhyyyP6scoresPjP10termvectorS2_j_param_4,
	.param .u64 .ptr .align 1 _Z2sqPhyyyP6scoresPjP10termvectorS2_j_param_5,
	.param .u64 .ptr .align 1 _Z2sqPhyyyP6scoresPjP10termvectorS2_j_param_6,
	.param .u64 .ptr .align 1 _Z2sqPhyyyP6scoresPjP10termvectorS2_j_param_7,
	.param .u32 _Z2sqPhyyyP6scoresPjP10termvectorS2_j_param_8
)
{
	.reg .pred 	%p<46>;
	.reg .b16 	%rs<37>;
	.reg .b32 	%r<78>;
	.reg .b64 	%rd<107>;

	ld.param.u64 	%rd29, [_Z2sqPhyyyP6scoresPjP10termvectorS2_j_param_0];
	ld.param.u64 	%rd30, [_Z2sqPhyyyP6scoresPjP10termvectorS2_j_param_1];
	ld.param.u64 	%rd31, [_Z2sqPhyyyP6scoresPjP10termvectorS2_j_param_2];
	ld.param.u64 	%rd32, [_Z2sqPhyyyP6scoresPjP10termvectorS2_j_param_3];
	ld.param.u64 	%rd33, [_Z2sqPhyyyP6scoresPjP10termvectorS2_j_param_4];
	ld.param.u64 	%rd34, [_Z2sqPhyyyP6scoresPjP10termvectorS2_j_param_6];
	ld.param.u64 	%rd35, [_Z2sqPhyyyP6scoresPjP10termvectorS2_j_param_7];
	ld.param.u32 	%r31, [_Z2sqPhyyyP6scoresPjP10termvectorS2_j_param_8];
	cvta.to.global.u64 	%rd1, %rd29;
	mov.u32 	%r32, %ctaid.x;
	mov.u32 	%r33, %ntid.x;
	mov.u32 	%r34, %tid.x;
	mad.lo.s32 	%r35, %r32, %r33, %r34;
	cvt.u64.u32 	%rd2, %r35;
	setp.le.u64 	%p1, %rd31, %rd2;
	@%p1 bra 	$L__BB0_64;
	setp.eq.s32 	%p2, %r31, 0;
	@%p2 bra 	$L__BB0_23;
	cvt.u32.u64 	%r36, %rd2;
	cvt.u32.u64 	%r37, %rd32;
	mul.lo.s32 	%r1, %r36, %r37;
	add.s32 	%r38, %r36, 1;
	cvt.u64.u32 	%rd36, %r38;
	mul.lo.s64 	%rd37, %rd32, %rd36;
	min.u64 	%rd38, %rd30, %rd37;
	cvt.u32.u64 	%r2, %rd38;
	setp.ge.u32 	%p3, %r1, %r2;
	@%p3 bra 	$L__BB0_23;
	sub.s32 	%r39, %r2, %r1;
	and.b32  	%r3, %r39, 3;
	setp.eq.s32 	%p4, %r3, 0;
	mov.u32 	%r64, %r1;
	@%p4 bra 	$L__BB0_9;
	mov.b32 	%r63, 0;
	mov.u32 	%r64, %r1;
$L__BB0_5:
	.pragma "nounroll";
	cvt.u64.u32 	%rd40, %r64;
	add.s64 	%rd3, %rd1, %rd40;
	ld.global.u8 	%rd39, [%rd3];
	setp.gt.u64 	%p5, %rd39, 58;
	@%p5 bra 	$L__BB0_8;
	cvt.u32.u64 	%r41, %rd39;
	mov.b64 	%rd41, 1;
	shl.b64 	%rd42, %rd41, %r41;
	and.b64  	%rd43, %rd42, 288356819988905984;
	setp.ne.s64 	%p6, %rd43, 0;
	@%p6 bra 	$L__BB0_7;
	bra.uni 	$L__BB0_8;
$L__BB0_7:
	mov.b16 	%rs9, 32;
	st.global.u8 	[%rd3], %rs9;
$L__BB0_8:
	add.s32 	%r64, %r64, 1;
	add.s32 	%r63, %r63, 1;
	setp.ne.s32 	%p7, %r63, %r3;
	@%p7 bra 	$L__BB0_5;
$L__BB0_9:
	sub.s32 	%r42, %r1, %r2;
	setp.gt.u32 	%p8, %r42, -4;
	@%p8 bra 	$L__BB0_23;
$L__BB0_10:
	cvt.u64.u32 	%rd45, %r64;
	add.s64 	%rd4, %rd1, %rd45;
	ld.global.u8 	%rd44, [%rd4];
	setp.gt.u64 	%p9, %rd44, 58;
	@%p9 bra 	$L__BB0_13;
	cvt.u32.u64 	%r43, %rd44;
	mov.b64 	%rd46, 1;
	shl.b64 	%rd47, %rd46, %r43;
	and.b64  	%rd48, %rd47, 288356819988905984;
	setp.ne.s64 	%p10, %rd48, 0;
	@%p10 bra 	$L__BB0_12;
	bra.uni 	$L__BB0_13;
$L__BB0_12:
	mov.b16 	%rs10, 32;
	st.global.u8 	[%rd4], %rs10;
$L__BB0_13:
	ld.global.u8 	%rd49, [%rd4+1];
	setp.gt.u64 	%p11, %rd49, 58;
	@%p11 bra 	$L__BB0_16;
	cvt.u32.u64 	%r44, %rd49;
	mov.b64 	%rd50, 1;
	shl.b64 	%rd51, %rd50, %r44;
	and.b64  	%rd52, %rd51, 288356819988905984;
	setp.ne.s64 	%p12, %rd52, 0;
	@%p12 bra 	$L__BB0_15;
	bra.uni 	$L__BB0_16;
$L__BB0_15:
	mov.b16 	%rs11, 32;
	st.global.u8 	[%rd4+1], %rs11;
$L__BB0_16:
	ld.global.u8 	%rd53, [%rd4+2];
	setp.gt.u64 	%p13, %rd53, 58;
	@%p13 bra 	$L__BB0_19;
	cvt.u32.u64 	%r45, %rd53;
	mov.b64 	%rd54, 1;
	shl.b64 	%rd55, %rd54, %r45;
	and.b64  	%rd56, %rd55, 288356819988905984;
	setp.ne.s64 	%p14, %rd56, 0;
	@%p14 bra 	$L__BB0_18;
	bra.uni 	$L__BB0_19;
$L__BB0_18:
	mov.b16 	%rs12, 32;
	st.global.u8 	[%rd4+2], %rs12;
$L__BB0_19:
	ld.global.u8 	%rd57, [%rd4+3];
	setp.gt.u64 	%p15, %rd57, 58;
	@%p15 bra 	$L__BB0_22;
	cvt.u32.u64 	%r46, %rd57;
	mov.b64 	%rd58, 1;
	shl.b64 	%rd59, %rd58, %r46;
	and.b64  	%rd60, %rd59, 288356819988905984;
	setp.ne.s64 	%p16, %rd60, 0;
	@%p16 bra 	$L__BB0_21;
	bra.uni 	$L__BB0_22;
$L__BB0_21:
	mov.b16 	%rs13, 32;
	st.global.u8 	[%rd4+3], %rs13;
$L__BB0_22:
	add.s32 	%r64, %r64, 4;
	setp.ne.s32 	%p17, %r64, %r2;
	@%p17 bra 	$L__BB0_10;
$L__BB0_23:
	cvt.u32.u64 	%r49, %rd2;
	mul.lo.s32 	%r50, %r49, 1000;
	cvta.to.global.u64 	%rd61, %rd34;
	mul.wide.u32 	%rd62, %r50, 16;
	add.s64 	%rd5, %rd61, %rd62;
	mul.lo.s64 	%rd6, %rd32, %rd2;
	add.s64 	%rd7, %rd1, %rd6;
	add.s64 	%rd8, %rd29, %rd6;
	sub.s64 	%rd63, %rd30, %rd6;
	min.u64 	%rd64, %rd32, %rd63;
	cvt.u32.u64 	%r11, %rd64;
	setp.eq.s32 	%p18, %r11, 0;
	mov.b32 	%r71, -1;
	mov.b32 	%r70, 0;
	@%p18 bra 	$L__BB0_42;
	add.s64 	%rd65, %rd6, %rd1;
	add.s64 	%rd9, %rd65, 1;
	mov.b32 	%r67, 0;
	mov.b32 	%r71, -1;
	mov.u32 	%r70, %r67;
$L__BB0_25:
	mov.u32 	%r12, %r71;
	cvt.u64.u32 	%rd66, %r67;
	add.s64 	%rd67, %rd7, %rd66;
	ld.global.u8 	%rs14, [%rd67];
	setp.eq.s16 	%p19, %rs14, 32;
	@%p19 bra 	$L__BB0_27;
	setp.eq.s32 	%p20, %r12, -1;
	selp.b32 	%r71, %r67, %r12, %p20;
	bra.uni 	$L__BB0_41;
$L__BB0_27:
	setp.eq.s32 	%p21, %r12, -1;
	mov.b32 	%r71, -1;
	@%p21 bra 	$L__BB0_41;
	setp.eq.s32 	%p22, %r70, 0;
	@%p22 bra 	$L__BB0_36;
	cvt.u64.u32 	%rd68, %r12;
	add.s64 	%rd69, %rd7, %rd68;
	ld.global.u8 	%rs1, [%rd69];
	mov.b32 	%r69, 0;
$L__BB0_30:
	mul.wide.u32 	%rd70, %r69, 16;
	add.s64 	%rd10, %rd5, %rd70;
	ld.global.u64 	%rd11, [%rd10];
	ld.u8 	%rs15, [%rd11];
	setp.ne.s16 	%p23, %rs15, %rs1;
	@%p23 bra 	$L__BB0_34;
	cvt.u64.u32 	%rd71, %r12;
	add.s64 	%rd102, %rd9, %rd71;
	add.s64 	%rd103, %rd11, 1;
	mov.u16 	%rs34, %rs1;
$L__BB0_32:
	or.b16  	%rs17, %rs34, 32;
	and.b16  	%rs18, %rs17, 255;
	setp.eq.s16 	%p24, %rs18, 32;
	@%p24 bra 	$L__BB0_35;
	ld.u8 	%rs34, [%rd103];
	ld.global.u8 	%rs21, [%rd102];
	setp.eq.s16 	%p26, %rs34, %rs21;
	add.s64 	%rd103, %rd103, 1;
	add.s64 	%rd102, %rd102, 1;
	@%p26 bra 	$L__BB0_32;
$L__BB0_34:
	add.s32 	%r69, %r69, 1;
	setp.eq.s32 	%p27, %r69, %r70;
	@%p27 bra 	$L__BB0_36;
	bra.uni 	$L__BB0_30;
$L__BB0_35:
	setp.ne.s32 	%p25, %r69, -1;
	@%p25 bra 	$L__BB0_40;
$L__BB0_36:
	setp.lt.u32 	%p28, %r70, 1300;
	@%p28 bra 	$L__BB0_38;
	mov.u64 	%rd72, $str;
	cvta.global.u64 	%rd73, %rd72;
	mov.u64 	%rd74, $str$1;
	cvta.global.u64 	%rd75, %rd74;
	mov.u64 	%rd76, __unnamed_1;
	cvta.global.u64 	%rd77, %rd76;
	{ // callseq 0, 0
	.param .b64 param0;
	st.param.b64 	[param0], %rd73;
	.param .b64 param1;
	st.param.b64 	[param1], %rd75;
	.param .b32 param2;
	st.param.b32 	[param2], 120;
	.param .b64 param3;
	st.param.b64 	[param3], %rd77;
	.param .b64 param4;
	st.param.b64 	[param4], 1;
	call.uni 
	__assertfail, 
	(
	param0, 
	param1, 
	param2, 
	param3, 
	param4
	);
	} // callseq 0
$L__BB0_38:
	sub.s32 	%r57, %r67, %r12;
	setp.lt.u32 	%p29, %r57, 2;
	@%p29 bra 	$L__BB0_41;
	cvt.u64.u32 	%rd78, %r12;
	add.s64 	%rd79, %rd8, %rd78;
	mul.wide.u32 	%rd80, %r70, 16;
	add.s64 	%rd81, %rd5, %rd80;
	st.global.u64 	[%rd81], %rd79;
	mov.b16 	%rs22, 1;
	st.global.u16 	[%rd81+8], %rs22;
	add.s32 	%r70, %r70, 1;
	bra.uni 	$L__BB0_41;
$L__BB0_40:
	ld.global.u16 	%rs19, [%rd10+8];
	add.s16 	%rs20, %rs19, 1;
	st.global.u16 	[%rd10+8], %rs20;
$L__BB0_41:
	add.s32 	%r67, %r67, 1;
	setp.ne.s32 	%p30, %r67, %r11;
	@%p30 bra 	$L__BB0_25;
$L__BB0_42:
	setp.eq.s32 	%p31, %r71, -1;
	@%p31 bra 	$L__BB0_60;
	cvt.u64.u32 	%rd82, %r71;
	add.s64 	%rd18, %rd7, %rd82;
	setp.eq.s32 	%p32, %r70, 0;
	ld.global.u8 	%rs36, [%rd18];
	@%p32 bra 	$L__BB0_51;
	mov.b32 	%r74, 0;
$L__BB0_45:
	mul.wide.u32 	%rd83, %r74, 16;
	add.s64 	%rd19, %rd5, %rd83;
	ld.global.u64 	%rd104, [%rd19];
	ld.u8 	%rs23, [%rd104];
	setp.ne.s16 	%p33, %rs23, %rs36;
	@%p33 bra 	$L__BB0_49;
	mov.u16 	%rs35, %rs36;
	mov.u64 	%rd105, %rd18;
$L__BB0_47:
	or.b16  	%rs25, %rs35, 32;
	and.b16  	%rs26, %rs25, 255;
	setp.eq.s16 	%p34, %rs26, 32;
	@%p34 bra 	$L__BB0_50;
	add.s64 	%rd23, %rd104, 1;
	add.s64 	%rd24, %rd105, 1;
	ld.u8 	%rs35, [%rd104+1];
	ld.global.u8 	%rs29, [%rd105+1];
	setp.eq.s16 	%p36, %rs35, %rs29;
	mov.u64 	%rd104, %rd23;
	mov.u64 	%rd105, %rd24;
	@%p36 bra 	$L__BB0_47;
$L__BB0_49:
	add.s32 	%r74, %r74, 1;
	setp.eq.s32 	%p37, %r74, %r70;
	@%p37 bra 	$L__BB0_51;
	bra.uni 	$L__BB0_45;
$L__BB0_50:
	setp.ne.s32 	%p35, %r74, -1;
	@%p35 bra 	$L__BB0_59;
$L__BB0_51:
	setp.eq.s16 	%p38, %rs36, 32;
	@%p38 bra 	$L__BB0_60;
	mov.b32 	%r76, 0;
$L__BB0_53:
	setp.eq.s16 	%p39, %rs36, 0;
	@%p39 bra 	$L__BB0_55;
	add.s32 	%r76, %r76, 1;
	cvt.u64.u32 	%rd84, %r76;
	add.s64 	%rd85, %rd18, %rd84;
	ld.global.u8 	%rs36, [%rd85];
	setp.ne.s16 	%p40, %rs36, 32;
	@%p40 bra 	$L__BB0_53;
$L__BB0_55:
	setp.lt.u32 	%p41, %r76, 3;
	@%p41 bra 	$L__BB0_60;
	setp.lt.u32 	%p42, %r70, 1300;
	@%p42 bra 	$L__BB0_58;
	mov.u64 	%rd86, $str;
	cvta.global.u64 	%rd87, %rd86;
	mov.u64 	%rd88, $str$1;
	cvta.global.u64 	%rd89, %rd88;
	mov.u64 	%rd90, __unnamed_1;
	cvta.global.u64 	%rd91, %rd90;
	{ // callseq 1, 0
	.param .b64 param0;
	st.param.b64 	[param0], %rd87;
	.param .b64 param1;
	st.param.b64 	[param1], %rd89;
	.param .b32 param2;
	st.param.b32 	[param2], 136;
	.param .b64 param3;
	st.param.b64 	[param3], %rd91;
	.param .b64 param4;
	st.param.b64 	[param4], 1;
	call.uni 
	__assertfail, 
	(
	param0, 
	param1, 
	param2, 
	param3, 
	param4
	);
	} // callseq 1
$L__BB0_58:
	add.s64 	%rd93, %rd8, %rd82;
	mul.wide.u32 	%rd94, %r70, 16;
	add.s64 	%rd95, %rd5, %rd94;
	st.global.u64 	[%rd95], %rd93;
	mov.b16 	%rs32, 1;
	st.global.u16 	[%rd95+8], %rs32;
	add.s32 	%r70, %r70, 1;
	bra.uni 	$L__BB0_60;
$L__BB0_59:
	ld.global.u16 	%rs27, [%rd19+8];
	add.s16 	%rs28, %rs27, 1;
	st.global.u16 	[%rd19+8], %rs28;
$L__BB0_60:
	cvt.u32.u64 	%r61, %rd2;
	cvta.to.global.u64 	%rd96, %rd35;
	shl.b64 	%rd97, %rd2, 2;
	add.s64 	%rd98, %rd96, %rd97;
	st.global.u32 	[%rd98], %r70;
	setp.ne.s32 	%p43, %r61, 0;
	@%p43 bra 	$L__BB0_64;
	mul.lo.s64 	%rd99, %rd31, %rd31;
	shl.b64 	%rd25, %rd99, 4;
	setp.eq.s64 	%p44, %rd25, 0;
	@%p44 bra 	$L__BB0_64;
	cvta.to.global.u64 	%rd26, %rd33;
	mov.b64 	%rd106, 0;
$L__BB0_63:
	add.s64 	%rd101, %rd26, %rd106;
	mov.b16 	%rs33, 0;
	st.global.u8 	[%rd101], %rs33;
	add.s64 	%rd106, %rd106, 1;
	setp.lt.u64 	%p45, %rd106, %rd25;
	@%p45 bra 	$L__BB0_63;
$L__BB0_64:
	ret;

}
	// .globl	_Z12computeScoreP10termvectorPjyP6scores
.visible .entry _Z12computeScoreP10termvectorPjyP6scores(
	.param .u64 .ptr .align 1 _Z12computeScoreP10termvectorPjyP6scores_param_0,
	.param .u64 .ptr .align 1 _Z12computeScoreP10termvectorPjyP6scores_param_1,
	.param .u64 _Z12computeScoreP10termvectorPjyP6scores_param_2,
	.param .u64 .ptr .align 1 _Z12computeScoreP10termvectorPjyP6scores_param_3
)
{
	.reg .pred 	%p<32>;
	.reg .b16 	%rs<70>;
	.reg .b32 	%r<257>;
	.reg .b64 	%rd<86>;
	.reg .b64 	%fd<17>;

	ld.param.u64 	%rd32, [_Z12computeScoreP10termvectorPjyP6scores_param_0];
	ld.param.u64 	%rd29, [_Z12computeScoreP10termvectorPjyP6scores_param_1];
	ld.param.u64 	%rd30, [_Z12computeScoreP10termvectorPjyP6scores_param_2];
	cvta.to.global.u64 	%rd1, %rd32;
	mov.u32 	%r84, %ctaid.x;
	mov.u32 	%r85, %ntid.x;
	mov.u32 	%r86, %tid.x;
	mad.lo.s32 	%r1, %r84, %r85, %r86;
	cvt.u32.u64 	%r2, %rd30;
	add.s32 	%r87, %r2, -1;
	mul.lo.s32 	%r88, %r87, %r2;
	shr.u32 	%r89, %r88, 31;
	add.s32 	%r90, %r88, %r89;
	shr.s32 	%r91, %r90, 1;
	setp.ge.u32 	%p1, %r1, %r91;
	@%p1 bra 	$L__BB1_46;
	add.s64 	%rd2, %rd30, -2;
	add.s64 	%rd3, %rd30, -1;
	mov.b32 	%r221, 0;
	mov.u32 	%r216, %r221;
$L__BB1_2:
	mov.u32 	%r6, %r222;
	mov.u32 	%r5, %r223;
	add.s32 	%r219, %r216, 1;
	cvt.u64.u32 	%rd33, %r219;
	setp.lt.u64 	%p2, %rd3, %rd33;
	mov.u32 	%r224, %r216;
	@%p2 bra 	$L__BB1_6;
	mov.u32 	%r220, %r221;
$L__BB1_4:
	setp.eq.s32 	%p3, %r1, %r220;
	mov.u32 	%r221, %r1;
	mov.u32 	%r222, %r216;
	mov.u32 	%r223, %r219;
	mov.u32 	%r224, %r2;
	@%p3 bra 	$L__BB1_6;
	add.s32 	%r220, %r220, 1;
	add.s32 	%r219, %r219, 1;
	cvt.u64.u32 	%rd34, %r219;
	setp.ge.u64 	%p4, %rd3, %rd34;
	mov.u32 	%r221, %r220;
	mov.u32 	%r222, %r6;
	mov.u32 	%r223, %r5;
	mov.u32 	%r224, %r216;
	@%p4 bra 	$L__BB1_4;
$L__BB1_6:
	add.s32 	%r216, %r224, 1;
	cvt.u64.u32 	%rd35, %r216;
	setp.ge.u64 	%p5, %rd2, %rd35;
	@%p5 bra 	$L__BB1_2;
	cvta.to.global.u64 	%rd36, %rd29;
	mul.lo.s32 	%r17, %r222, 1000;
	cvt.u64.u32 	%rd4, %r222;
	mul.wide.u32 	%rd37, %r222, 4;
	add.s64 	%rd38, %rd36, %rd37;
	ld.global.u32 	%r18, [%rd38];
	mul.lo.s32 	%r19, %r223, 1000;
	cvt.u64.u32 	%rd5, %r223;
	mul.wide.u32 	%rd39, %r223, 4;
	add.s64 	%rd40, %rd36, %rd39;
	ld.global.u32 	%r20, [%rd40];
	setp.eq.s32 	%p6, %r18, 0;
	mov.f64 	%fd14, 0d0000000000000000;
	@%p6 bra 	$L__BB1_17;
	mov.b32 	%r228, 0;
	mul.wide.u32 	%rd41, %r17, 16;
	add.s64 	%rd42, %rd1, %rd41;
	mov.u32 	%r226, %r228;
$L__BB1_9:
	setp.eq.s32 	%p7, %r20, 0;
	@%p7 bra 	$L__BB1_49;
	mul.wide.u32 	%rd43, %r226, 16;
	add.s64 	%rd7, %rd42, %rd43;
	ld.global.u64 	%rd44, [%rd7];
	cvta.to.global.u64 	%rd45, %rd44;
	ld.global.u8 	%rs1, [%rd45];
	add.s64 	%rd8, %rd45, 1;
	mov.b32 	%r227, 0;
$L__BB1_11:
	mul.wide.u32 	%rd46, %r19, 16;
	add.s64 	%rd47, %rd1, %rd46;
	mul.wide.u32 	%rd48, %r227, 16;
	add.s64 	%rd9, %rd47, %rd48;
	ld.global.u64 	%rd49, [%rd9];
	cvta.to.global.u64 	%rd10, %rd49;
	ld.global.u8 	%rs4, [%rd10];
	setp.ne.s16 	%p8, %rs4, %rs1;
	@%p8 bra 	$L__BB1_15;
	add.s64 	%rd81, %rd10, 1;
	mov.u64 	%rd80, %rd8;
	mov.u16 	%rs69, %rs1;
$L__BB1_13:
	or.b16  	%rs6, %rs69, 32;
	and.b16  	%rs7, %rs6, 255;
	setp.eq.s16 	%p9, %rs7, 32;
	@%p9 bra 	$L__BB1_47;
	ld.global.u8 	%rs69, [%rd81];
	ld.global.u8 	%rs10, [%rd80];
	setp.eq.s16 	%p11, %rs69, %rs10;
	add.s64 	%rd81, %rd81, 1;
	add.s64 	%rd80, %rd80, 1;
	@%p11 bra 	$L__BB1_13;
$L__BB1_15:
	add.s32 	%r227, %r227, 1;
	setp.eq.s32 	%p12, %r227, %r20;
	@%p12 bra 	$L__BB1_49;
	bra.uni 	$L__BB1_11;
$L__BB1_16:
	cvt.rn.f64.u32 	%fd14, %r228;
$L__BB1_17:
	setp.eq.s32 	%p14, %r18, 0;
	mov.f64 	%fd15, 0d0000000000000000;
	@%p14 bra 	$L__BB1_31;
	and.b32  	%r21, %r18, 15;
	setp.lt.u32 	%p15, %r18, 16;
	mov.b32 	%r242, 0;
	mov.u32 	%r233, %r242;
	@%p15 bra 	$L__BB1_21;
	and.b32  	%r233, %r18, -16;
	neg.s32 	%r229, %r233;
	mul.wide.u32 	%rd50, %r17, 16;
	add.s64 	%rd51, %rd1, %rd50;
	add.s64 	%rd82, %rd51, 136;
	mov.b32 	%r242, 0;
$L__BB1_20:
	.pragma "nounroll";
	ld.global.u16 	%rs11, [%rd82+-128];
	mul.wide.u16 	%r100, %rs11, %rs11;
	add.s32 	%r101, %r100, %r242;
	ld.global.u16 	%rs12, [%rd82+-112];
	mul.wide.u16 	%r102, %rs12, %rs12;
	add.s32 	%r103, %r102, %r101;
	ld.global.u16 	%rs13, [%rd82+-96];
	mul.wide.u16 	%r104, %rs13, %rs13;
	add.s32 	%r105, %r104, %r103;
	ld.global.u16 	%rs14, [%rd82+-80];
	mul.wide.u16 	%r106, %rs14, %rs14;
	add.s32 	%r107, %r106, %r105;
	ld.global.u16 	%rs15, [%rd82+-64];
	mul.wide.u16 	%r108, %rs15, %rs15;
	add.s32 	%r109, %r108, %r107;
	ld.global.u16 	%rs16, [%rd82+-48];
	mul.wide.u16 	%r110, %rs16, %rs16;
	add.s32 	%r111, %r110, %r109;
	ld.global.u16 	%rs17, [%rd82+-32];
	mul.wide.u16 	%r112, %rs17, %rs17;
	add.s32 	%r113, %r112, %r111;
	ld.global.u16 	%rs18, [%rd82+-16];
	mul.wide.u16 	%r114, %rs18, %rs18;
	add.s32 	%r115, %r114, %r113;
	ld.global.u16 	%rs19, [%rd82];
	mul.wide.u16 	%r116, %rs19, %rs19;
	add.s32 	%r117, %r116, %r115;
	ld.global.u16 	%rs20, [%rd82+16];
	mul.wide.u16 	%r118, %rs20, %rs20;
	add.s32 	%r119, %r118, %r117;
	ld.global.u16 	%rs21, [%rd82+32];
	mul.wide.u16 	%r120, %rs21, %rs21;
	add.s32 	%r121, %r120, %r119;
	ld.global.u16 	%rs22, [%rd82+48];
	mul.wide.u16 	%r122, %rs22, %rs22;
	add.s32 	%r123, %r122, %r121;
	ld.global.u16 	%rs23, [%rd82+64];
	mul.wide.u16 	%r124, %rs23, %rs23;
	add.s32 	%r125, %r124, %r123;
	ld.global.u16 	%rs24, [%rd82+80];
	mul.wide.u16 	%r126, %rs24, %rs24;
	add.s32 	%r127, %r126, %r125;
	ld.global.u16 	%rs25, [%rd82+96];
	mul.wide.u16 	%r128, %rs25, %rs25;
	add.s32 	%r129, %r128, %r127;
	ld.global.u16 	%rs26, [%rd82+112];
	mul.wide.u16 	%r130, %rs26, %rs26;
	add.s32 	%r242, %r130, %r129;
	add.s32 	%r229, %r229, 16;
	add.s64 	%rd82, %rd82, 256;
	setp.ne.s32 	%p16, %r229, 0;
	@%p16 bra 	$L__BB1_20;
$L__BB1_21:
	setp.eq.s32 	%p17, %r21, 0;
	@%p17 bra 	$L__BB1_30;
	mul.wide.u32 	%rd52, %r17, 16;
	add.s64 	%rd18, %rd1, %rd52;
	and.b32  	%r38, %r18, 7;
	setp.lt.u32 	%p18, %r21, 8;
	@%p18 bra 	$L__BB1_24;
	mul.wide.u32 	%rd53, %r233, 16;
	add.s64 	%rd54, %rd18, %rd53;
	ld.global.u16 	%rs27, [%rd54+8];
	mul.wide.u16 	%r132, %rs27, %rs27;
	add.s32 	%r133, %r132, %r242;
	ld.global.u16 	%rs28, [%rd54+24];
	mul.wide.u16 	%r134, %rs28, %rs28;
	add.s32 	%r135, %r134, %r133;
	ld.global.u16 	%rs29, [%rd54+40];
	mul.wide.u16 	%r136, %rs29, %rs29;
	add.s32 	%r137, %r136, %r135;
	ld.global.u16 	%rs30, [%rd54+56];
	mul.wide.u16 	%r138, %rs30, %rs30;
	add.s32 	%r139, %r138, %r137;
	ld.global.u16 	%rs31, [%rd54+72];
	mul.wide.u16 	%r140, %rs31, %rs31;
	add.s32 	%r141, %r140, %r139;
	ld.global.u16 	%rs32, [%rd54+88];
	mul.wide.u16 	%r142, %rs32, %rs32;
	add.s32 	%r143, %r142, %r141;
	ld.global.u16 	%rs33, [%rd54+104];
	mul.wide.u16 	%r144, %rs33, %rs33;
	add.s32 	%r145, %r144, %r143;
	ld.global.u16 	%rs34, [%rd54+120];
	mul.wide.u16 	%r146, %rs34, %rs34;
	add.s32 	%r242, %r146, %r145;
	add.s32 	%r233, %r233, 8;
$L__BB1_24:
	setp.eq.s32 	%p19, %r38, 0;
	@%p19 bra 	$L__BB1_30;
	and.b32  	%r44, %r18, 3;
	setp.lt.u32 	%p20, %r38, 4;
	@%p20 bra 	$L__BB1_27;
	mul.wide.u32 	%rd55, %r233, 16;
	add.s64 	%rd56, %rd18, %rd55;
	ld.global.u16 	%rs35, [%rd56+8];
	mul.wide.u16 	%r148, %rs35, %rs35;
	add.s32 	%r149, %r148, %r242;
	ld.global.u16 	%rs36, [%rd56+24];
	mul.wide.u16 	%r150, %rs36, %rs36;
	add.s32 	%r151, %r150, %r149;
	ld.global.u16 	%rs37, [%rd56+40];
	mul.wide.u16 	%r152, %rs37, %rs37;
	add.s32 	%r153, %r152, %r151;
	ld.global.u16 	%rs38, [%rd56+56];
	mul.wide.u16 	%r154, %rs38, %rs38;
	add.s32 	%r242, %r154, %r153;
	add.s32 	%r233, %r233, 4;
$L__BB1_27:
	setp.eq.s32 	%p21, %r44, 0;
	@%p21 bra 	$L__BB1_30;
	mul.wide.u32 	%rd57, %r233, 16;
	add.s64 	%rd58, %rd57, %rd1;
	add.s64 	%rd60, %rd58, %rd52;
	add.s64 	%rd83, %rd60, 8;
	neg.s32 	%r240, %r44;
$L__BB1_29:
	.pragma "nounroll";
	ld.global.u16 	%rs39, [%rd83];
	mul.wide.u16 	%r155, %rs39, %rs39;
	add.s32 	%r242, %r155, %r242;
	add.s64 	%rd83, %rd83, 16;
	add.s32 	%r240, %r240, 1;
	setp.ne.s32 	%p22, %r240, 0;
	@%p22 bra 	$L__BB1_29;
$L__BB1_30:
	cvt.rn.f64.u32 	%fd15, %r242;
$L__BB1_31:
	setp.eq.s32 	%p23, %r20, 0;
	mov.f64 	%fd16, 0d0000000000000000;
	@%p23 bra 	$L__BB1_45;
	and.b32  	%r56, %r20, 15;
	setp.lt.u32 	%p24, %r20, 16;
	mov.b32 	%r256, 0;
	mov.u32 	%r250, %r256;
	@%p24 bra 	$L__BB1_35;
	and.b32  	%r250, %r20, -16;
	neg.s32 	%r243, %r250;
	mul.wide.u32 	%rd61, %r19, 16;
	add.s64 	%rd62, %rd1, %rd61;
	add.s64 	%rd84, %rd62, 136;
	mov.b32 	%r256, 0;
$L__BB1_34:
	.pragma "nounroll";
	ld.global.u16 	%rs40, [%rd84+-128];
	mul.wide.u16 	%r159, %rs40, %rs40;
	add.s32 	%r160, %r159, %r256;
	ld.global.u16 	%rs41, [%rd84+-112];
	mul.wide.u16 	%r161, %rs41, %rs41;
	add.s32 	%r162, %r161, %r160;
	ld.global.u16 	%rs42, [%rd84+-96];
	mul.wide.u16 	%r163, %rs42, %rs42;
	add.s32 	%r164, %r163, %r162;
	ld.global.u16 	%rs43, [%rd84+-80];
	mul.wide.u16 	%r165, %rs43, %rs43;
	add.s32 	%r166, %r165, %r164;
	ld.global.u16 	%rs44, [%rd84+-64];
	mul.wide.u16 	%r167, %rs44, %rs44;
	add.s32 	%r168, %r167, %r166;
	ld.global.u16 	%rs45, [%rd84+-48];
	mul.wide.u16 	%r169, %rs45, %rs45;
	add.s32 	%r170, %r169, %r168;
	ld.global.u16 	%rs46, [%rd84+-32];
	mul.wide.u16 	%r171, %rs46, %rs46;
	add.s32 	%r172, %r171, %r170;
	ld.global.u16 	%rs47, [%rd84+-16];
	mul.wide.u16 	%r173, %rs47, %rs47;
	add.s32 	%r174, %r173, %r172;
	ld.global.u16 	%rs48, [%rd84];
	mul.wide.u16 	%r175, %rs48, %rs48;
	add.s32 	%r176, %r175, %r174;
	ld.global.u16 	%rs49, [%rd84+16];
	mul.wide.u16 	%r177, %rs49, %rs49;
	add.s32 	%r178, %r177, %r176;
	ld.global.u16 	%rs50, [%rd84+32];
	mul.wide.u16 	%r179, %rs50, %rs50;
	add.s32 	%r180, %r179, %r178;
	ld.global.u16 	%rs51, [%rd84+48];
	mul.wide.u16 	%r181, %rs51, %rs51;
	add.s32 	%r182, %r181, %r180;
	ld.global.u16 	%rs52, [%rd84+64];
	mul.wide.u16 	%r183, %rs52, %rs52;
	add.s32 	%r184, %r183, %r182;
	ld.global.u16 	%rs53, [%rd84+80];
	mul.wide.u16 	%r185, %rs53, %rs53;
	add.s32 	%r186, %r185, %r184;
	ld.global.u16 	%rs54, [%rd84+96];
	mul.wide.u16 	%r187, %rs54, %rs54;
	add.s32 	%r188, %r187, %r186;
	ld.global.u16 	%rs55, [%rd84+112];
	mul.wide.u16 	%r189, %rs55, %rs55;
	add.s32 	%r256, %r189, %r188;
	add.s32 	%r243, %r243, 16;
	add.s64 	%rd84, %rd84, 256;
	setp.ne.s32 	%p25, %r243, 0;
	@%p25 bra 	$L__BB1_34;
$L__BB1_35:
	setp.eq.s32 	%p26, %r56, 0;
	@%p26 bra 	$L__BB1_44;
	mul.wide.u32 	%rd63, %r19, 16;
	add.s64 	%rd25, %rd1, %rd63;
	and.b32  	%r66, %r20, 7;
	setp.lt.u32 	%p27, %r56, 8;
	@%p27 bra 	$L__BB1_38;
	mul.wide.u32 	%rd64, %r250, 16;
	add.s64 	%rd65, %rd25, %rd64;
	ld.global.u16 	%rs56, [%rd65+8];
	mul.wide.u16 	%r191, %rs56, %rs56;
	add.s32 	%r192, %r191, %r256;
	ld.global.u16 	%rs57, [%rd65+24];
	mul.wide.u16 	%r193, %rs57, %rs57;
	add.s32 	%r194, %r193, %r192;
	ld.global.u16 	%rs58, [%rd65+40];
	mul.wide.u16 	%r195, %rs58, %rs58;
	add.s32 	%r196, %r195, %r194;
	ld.global.u16 	%rs59, [%rd65+56];
	mul.wide.u16 	%r197, %rs59, %rs59;
	add.s32 	%r198, %r197, %r196;
	ld.global.u16 	%rs60, [%rd65+72];
	mul.wide.u16 	%r199, %rs60, %rs60;
	add.s32 	%r200, %r199, %r198;
	ld.global.u16 	%rs61, [%rd65+88];
	mul.wide.u16 	%r201, %rs61, %rs61;
	add.s32 	%r202, %r201, %r200;
	ld.global.u16 	%rs62, [%rd65+104];
	mul.wide.u16 	%r203, %rs62, %rs62;
	add.s32 	%r204, %r203, %r202;
	ld.global.u16 	%rs63, [%rd65+120];
	mul.wide.u16 	%r205, %rs63, %rs63;
	add.s32 	%r256, %r205, %r204;
	add.s32 	%r250, %r250, 8;
$L__BB1_38:
	setp.eq.s32 	%p28, %r66, 0;
	@%p28 bra 	$L__BB1_44;
	and.b32  	%r72, %r20, 3;
	setp.lt.u32 	%p29, %r66, 4;
	@%p29 bra 	$L__BB1_41;
	mul.wide.u32 	%rd66, %r250, 16;
	add.s64 	%rd67, %rd25, %rd66;
	ld.global.u16 	%rs64, [%rd67+8];
	mul.wide.u16 	%r207, %rs64, %rs64;
	add.s32 	%r208, %r207, %r256;
	ld.global.u16 	%rs65, [%rd67+24];
	mul.wide.u16 	%r209, %rs65, %rs65;
	add.s32 	%r210, %r209, %r208;
	ld.global.u16 	%rs66, [%rd67+40];
	mul.wide.u16 	%r211, %rs66, %rs66;
	add.s32 	%r212, %r211, %r210;
	ld.global.u16 	%rs67, [%rd67+56];
	mul.wide.u16 	%r213, %rs67, %rs67;
	add.s32 	%r256, %r213, %r212;
	add.s32 	%r250, %r250, 4;
$L__BB1_41:
	setp.eq.s32 	%p30, %r72, 0;
	@%p30 bra 	$L__BB1_44;
	mul.wide.u32 	%rd68, %r250, 16;
	add.s64 	%rd69, %rd68, %rd1;
	add.s64 	%rd71, %rd69, %rd63;
	add.s64 	%rd85, %rd71, 8;
	neg.s32 	%r254, %r72;
$L__BB1_43:
	.pragma "nounroll";
	ld.global.u16 	%rs68, [%rd85];
	mul.wide.u16 	%r214, %rs68, %rs68;
	add.s32 	%r256, %r214, %r256;
	add.s64 	%rd85, %rd85, 16;
	add.s32 	%r254, %r254, 1;
	setp.ne.s32 	%p31, %r254, 0;
	@%p31 bra 	$L__BB1_43;
$L__BB1_44:
	cvt.rn.f64.u32 	%fd16, %r256;
$L__BB1_45:
	ld.param.u64 	%rd79, [_Z12computeScoreP10termvectorPjyP6scores_param_3];
	cvta.to.global.u64 	%rd72, %rd79;
	sqrt.rn.f64 	%fd10, %fd16;
	sqrt.rn.f64 	%fd11, %fd15;
	mul.f64 	%fd12, %fd11, %fd10;
	div.rn.f64 	%fd13, %fd14, %fd12;
	mad.lo.s64 	%rd73, %rd30, %rd4, %rd5;
	shl.b64 	%rd74, %rd73, 4;
	add.s64 	%rd75, %rd72, %rd74;
	st.global.f64 	[%rd75], %fd13;
	st.global.u32 	[%rd75+8], %r223;
	mad.lo.s64 	%rd76, %rd30, %rd5, %rd4;
	shl.b64 	%rd77, %rd76, 4;
	add.s64 	%rd78, %rd72, %rd77;
	st.global.f64 	[%rd78], %fd13;
	st.global.u32 	[%rd78+8], %r222;
$L__BB1_46:
	ret;
$L__BB1_47:
	setp.eq.s32 	%p10, %r227, -1;
	@%p10 bra 	$L__BB1_49;
	ld.global.u16 	%rs8, [%rd7+8];
	ld.global.u16 	%rs9, [%rd9+8];
	mul.wide.u16 	%r96, %rs9, %rs8;
	add.s32 	%r228, %r96, %r228;
$L__BB1_49:
	add.s32 	%r226, %r226, 1;
	setp.eq.s32 	%p13, %r226, %r18;
	@%p13 bra 	$L__BB1_16;
	bra.uni 	$L__BB1_9;

}
	// .globl	_Z10sortScoresP6scoresy
.visible .entry _Z10sortScoresP6scoresy(
	.param .u64 .ptr .align 1 _Z10sortScoresP6scoresy_param_0,
	.param .u64 _Z10sortScoresP6scoresy_param_1
)
{
	.reg .pred 	%p<6>;
	.reg .b32 	%r<20>;
	.reg .b64 	%rd<14>;
	.reg .b64 	%fd<3>;

	ld.param.u64 	%rd4, [_Z10sortScoresP6scoresy_param_0];
	ld.param.u64 	%rd5, [_Z10sortScoresP6scoresy_param_1];
	mov.u32 	%r9, %ctaid.x;
	mov.u32 	%r10, %ntid.x;
	mov.u32 	%r11, %tid.x;
	mad.lo.s32 	%r12, %r9, %r10, %r11;
	cvt.u64.u32 	%rd1, %r12;
	setp.le.u64 	%p1, %rd5, %rd1;
	@%p1 bra 	$L__BB2_7;
	cvta.to.global.u64 	%rd6, %rd4;
	mul.lo.s64 	%rd7, %rd5, %rd1;
	shl.b64 	%rd8, %rd7, 4;
	add.s64 	%rd2, %rd6, %rd8;
	cvt.u32.u64 	%r1, %rd5;
	setp.lt.u32 	%p2, %r1, 2;
	@%p2 bra 	$L__BB2_7;
	mov.b32 	%r17, 1;
$L__BB2_3:
	mul.wide.u32 	%rd9, %r17, 16;
	add.s64 	%rd10, %rd2, %rd9;
	ld.global.f64 	%fd1, [%rd10];
	ld.global.u32 	%r3, [%rd10+8];
	ld.global.u32 	%r4, [%rd10+12];
	mov.u32 	%r18, %r17;
$L__BB2_4:
	add.s32 	%r6, %r18, -1;
	mul.wide.u32 	%rd11, %r6, 16;
	add.s64 	%rd3, %rd2, %rd11;
	ld.global.f64 	%fd2, [%rd3];
	setp.gt.f64 	%p3, %fd2, %fd1;
	mov.u32 	%r19, %r18;
	@%p3 bra 	$L__BB2_6;
	ld.global.u32 	%r15, [%rd3+8];
	ld.global.u32 	%r16, [%rd3+12];
	st.global.f64 	[%rd3+16], %fd2;
	st.global.u32 	[%rd3+24], %r15;
	st.global.u32 	[%rd3+28], %r16;
	setp.gt.s32 	%p4, %r18, 1;
	mov.b32 	%r19, 0;
	mov.u32 	%r18, %r6;
	@%p4 bra 	$L__BB2_4;
$L__BB2_6:
	mul.wide.s32 	%rd12, %r19, 16;
	add.s64 	%rd13, %rd2, %rd12;
	st.global.f64 	[%rd13], %fd1;
	st.global.u32 	[%rd13+8], %r3;
	st.global.u32 	[%rd13+12], %r4;
	add.s32 	%r17, %r17, 1;
	setp.ne.s32 	%p5, %r17, %r1;
	@%p5 bra 	$L__BB2_3;
$L__BB2_7:
	ret;

}
	// .globl	_Z8getOrderP6scoresyyfj
.visible .entry _Z8getOrderP6scoresyyfj(
	.param .u64 .ptr .align 1 _Z8getOrderP6scoresyyfj_param_0,
	.param .u64 _Z8getOrderP6scoresyyfj_param_1,
	.param .u64 _Z8getOrderP6scoresyyfj_param_2,
	.param .f32 _Z8getOrderP6scoresyyfj_param_3,
	.param .u32 _Z8getOrderP6scoresyyfj_param_4
)
{
	.reg .pred 	%p<22>;
	.reg .b32 	%r<56>;
	.reg .b32 	%f<2>;
	.reg .b64 	%rd<77>;
	.reg .b64 	%fd<11>;

	ld.param.u64 	%rd23, [_Z8getOrderP6scoresyyfj_param_0];
	ld.param.u64 	%rd21, [_Z8getOrderP6scoresyyfj_param_1];
	ld.param.u64 	%rd22, [_Z8getOrderP6scoresyyfj_param_2];
	ld.param.f32 	%f1, [_Z8getOrderP6scoresyyfj_param_3];
	ld.param.u32 	%r19, [_Z8getOrderP6scoresyyfj_param_4];
	cvta.to.global.u64 	%rd1, %rd23;
	shl.b64 	%rd24, %rd21, 2;
	{ // callseq 2, 0
	.param .b64 param0;
	st.param.b64 	[param0], %rd24;
	.param .b64 retval0;
	call.uni (retval0), 
	malloc, 
	(
	param0
	);
	ld.param.b64 	%rd25, [retval0];
	} // callseq 2
	mov.b32 	%r20, 0;
	st.u32 	[%rd25], %r20;
	setp.lt.u64 	%p1, %rd21, 2;
	@%p1 bra 	$L__BB3_5;
	cvt.f64.f32 	%fd1, %f1;
	add.s32 	%r22, %r19, -261;
	cvt.u64.u32 	%rd3, %r22;
	add.s64 	%rd4, %rd1, 8;
	shl.b64 	%rd5, %rd21, 4;
	mov.b32 	%r47, 1;
	mov.b64 	%rd72, 1;
$L__BB3_2:
	shl.b64 	%rd27, %rd72, 2;
	add.s64 	%rd7, %rd25, %rd27;
	st.u32 	[%rd7], %r47;
	add.s32 	%r23, %r47, -1;
	mul.wide.u32 	%rd28, %r23, 4;
	add.s64 	%rd8, %rd25, %rd28;
	setp.eq.s32 	%p2, %r47, 0;
	@%p2 bra 	$L__BB3_9;
	mov.b32 	%r49, 0;
$L__BB3_4:
	ld.u32 	%rd30, [%rd8];
	cvt.u64.u32 	%rd31, %r49;
	mad.lo.s64 	%rd32, %rd21, %rd30, %rd31;
	shl.b64 	%rd33, %rd32, 4;
	add.s64 	%rd34, %rd1, %rd33;
	ld.global.u32 	%r51, [%rd34+8];
	mad.lo.s64 	%rd74, %rd5, %rd30, %rd4;
	mov.b64 	%rd75, 0;
	bra.uni 	$L__BB3_19;
$L__BB3_5:
	setp.eq.s64 	%p20, %rd21, 0;
	@%p20 bra 	$L__BB3_8;
	mov.b32 	%r55, 0;
	mov.b64 	%rd76, 0;
$L__BB3_7:
	shl.b64 	%rd68, %rd76, 2;
	add.s64 	%rd69, %rd25, %rd68;
	ld.u32 	%r45, [%rd69];
	cvt.rn.f64.u32 	%fd8, %r45;
	shl.b64 	%rd70, %rd76, 4;
	add.s64 	%rd71, %rd1, %rd70;
	st.global.f64 	[%rd71], %fd8;
	ld.u32 	%r46, [%rd69];
	st.global.u32 	[%rd71+8], %r46;
	add.s32 	%r55, %r55, 1;
	cvt.u64.u32 	%rd76, %r55;
	setp.gt.u64 	%p21, %rd21, %rd76;
	@%p21 bra 	$L__BB3_7;
$L__BB3_8:
	ret;
$L__BB3_9:
	mov.b32 	%r48, 0;
$L__BB3_10:
	ld.u32 	%rd47, [%rd8];
	mul.lo.s64 	%rd9, %rd21, %rd47;
	cvt.u64.u32 	%rd48, %r48;
	add.s64 	%rd49, %rd9, %rd48;
	shl.b64 	%rd50, %rd49, 4;
	add.s64 	%rd51, %rd1, %rd50;
	ld.global.u32 	%r51, [%rd51+8];
	mov.b64 	%rd73, 0;
$L__BB3_11:
	add.s64 	%rd52, %rd9, %rd73;
	shl.b64 	%rd53, %rd52, 4;
	add.s64 	%rd54, %rd1, %rd53;
	add.s64 	%rd11, %rd54, 8;
	ld.global.u32 	%r34, [%rd54+8];
	setp.eq.s32 	%p10, %r34, %r51;
	@%p10 bra 	$L__BB3_14;
	add.s64 	%rd73, %rd73, 1;
	setp.gt.u64 	%p11, %rd21, %rd73;
	@%p11 bra 	$L__BB3_11;
	mov.u64 	%rd55, $str$2;
	cvta.global.u64 	%rd56, %rd55;
	mov.u64 	%rd57, $str$1;
	cvta.global.u64 	%rd58, %rd57;
	mov.u64 	%rd59, __unnamed_2;
	cvta.global.u64 	%rd60, %rd59;
	{ // callseq 4, 0
	.param .b64 param0;
	st.param.b64 	[param0], %rd56;
	.param .b64 param1;
	st.param.b64 	[param1], %rd58;
	.param .b32 param2;
	st.param.b32 	[param2], 360;
	.param .b64 param3;
	st.param.b64 	[param3], %rd60;
	.param .b64 param4;
	st.param.b64 	[param4], 1;
	call.uni 
	__assertfail, 
	(
	param0, 
	param1, 
	param2, 
	param3, 
	param4
	);
	} // callseq 4
	mov.f64 	%fd9, 0d0000000000000000;
	bra.uni 	$L__BB3_15;
$L__BB3_14:
	ld.global.f64 	%fd9, [%rd11+-8];
$L__BB3_15:
	setp.leu.f64 	%p12, %fd9, %fd1;
	@%p12 bra 	$L__BB3_17;
	ld.u32 	%r35, [%rd8];
	min.u32 	%r37, %r35, %r51;
	max.u32 	%r38, %r35, %r51;
	sub.s32 	%r39, %r38, %r37;
	cvt.u64.u32 	%rd61, %r39;
	mul.lo.s64 	%rd62, %rd22, %rd61;
	setp.ge.u64 	%p13, %rd62, %rd3;
	@%p13 bra 	$L__BB3_31;
$L__BB3_17:
	add.s32 	%r48, %r48, 1;
	cvt.u64.u32 	%rd63, %r48;
	setp.eq.s64 	%p14, %rd21, %rd63;
	@%p14 bra 	$L__BB3_27;
	bra.uni 	$L__BB3_10;
$L__BB3_18:
	add.s64 	%rd75, %rd75, 1;
	add.s64 	%rd74, %rd74, 16;
	setp.le.u64 	%p4, %rd21, %rd75;
	@%p4 bra 	$L__BB3_21;
$L__BB3_19:
	ld.global.u32 	%r25, [%rd74];
	setp.ne.s32 	%p3, %r25, %r51;
	@%p3 bra 	$L__BB3_18;
	ld.global.f64 	%fd10, [%rd74+-8];
	bra.uni 	$L__BB3_22;
$L__BB3_21:
	mov.u64 	%rd35, $str$2;
	cvta.global.u64 	%rd36, %rd35;
	mov.u64 	%rd37, $str$1;
	cvta.global.u64 	%rd38, %rd37;
	mov.u64 	%rd39, __unnamed_2;
	cvta.global.u64 	%rd40, %rd39;
	{ // callseq 3, 0
	.param .b64 param0;
	st.param.b64 	[param0], %rd36;
	.param .b64 param1;
	st.param.b64 	[param1], %rd38;
	.param .b32 param2;
	st.param.b32 	[param2], 360;
	.param .b64 param3;
	st.param.b64 	[param3], %rd40;
	.param .b64 param4;
	st.param.b64 	[param4], 1;
	call.uni 
	__assertfail, 
	(
	param0, 
	param1, 
	param2, 
	param3, 
	param4
	);
	} // callseq 3
	mov.f64 	%fd10, 0d0000000000000000;
$L__BB3_22:
	setp.leu.f64 	%p5, %fd10, %fd1;
	@%p5 bra 	$L__BB3_26;
	mov.b32 	%r50, 0;
	bra.uni 	$L__BB3_25;
$L__BB3_24:
	add.s32 	%r50, %r50, 1;
	setp.eq.s32 	%p7, %r50, %r47;
	@%p7 bra 	$L__BB3_30;
$L__BB3_25:
	mul.wide.u32 	%rd41, %r50, 4;
	add.s64 	%rd42, %rd25, %rd41;
	ld.u32 	%r27, [%rd42];
	setp.eq.s32 	%p6, %r27, %r51;
	@%p6 bra 	$L__BB3_26;
	bra.uni 	$L__BB3_24;
$L__BB3_26:
	add.s32 	%r49, %r49, 1;
	cvt.u64.u32 	%rd45, %r49;
	setp.ne.s64 	%p9, %rd21, %rd45;
	@%p9 bra 	$L__BB3_4;
$L__BB3_27:
	setp.eq.s32 	%p15, %r47, 0;
	mov.b32 	%r54, 0;
	@%p15 bra 	$L__BB3_36;
	mov.b32 	%r54, 0;
$L__BB3_29:
	mov.b32 	%r53, 0;
	bra.uni 	$L__BB3_33;
$L__BB3_30:
	ld.u32 	%r28, [%rd8];
	min.u32 	%r30, %r28, %r51;
	max.u32 	%r31, %r28, %r51;
	sub.s32 	%r32, %r31, %r30;
	cvt.u64.u32 	%rd43, %r32;
	mul.lo.s64 	%rd44, %rd22, %rd43;
	setp.lt.u64 	%p8, %rd44, %rd3;
	@%p8 bra 	$L__BB3_26;
$L__BB3_31:
	st.u32 	[%rd7], %r51;
	bra.uni 	$L__BB3_35;
$L__BB3_32:
	add.s32 	%r53, %r53, 1;
	setp.eq.s32 	%p17, %r53, %r47;
	@%p17 bra 	$L__BB3_36;
$L__BB3_33:
	mul.wide.u32 	%rd64, %r53, 4;
	add.s64 	%rd65, %rd25, %rd64;
	ld.u32 	%r43, [%rd65];
	setp.eq.s32 	%p16, %r43, %r54;
	@%p16 bra 	$L__BB3_34;
	bra.uni 	$L__BB3_32;
$L__BB3_34:
	add.s32 	%r54, %r54, 1;
	cvt.u64.u32 	%rd66, %r54;
	setp.gt.u64 	%p18, %rd21, %rd66;
	@%p18 bra 	$L__BB3_29;
$L__BB3_35:
	add.s32 	%r47, %r47, 1;
	cvt.u64.u32 	%rd72, %r47;
	setp.gt.u64 	%p19, %rd21, %rd72;
	@%p19 bra 	$L__BB3_2;
	bra.uni 	$L__BB3_5;
$L__BB3_36:
	st.u32 	[%rd7], %r54;
	bra.uni 	$L__BB3_35;

}


// ===== COMPILED SASS (sm_100) =====

	.target	sm_100

	.elftype	@"ET_EXEC"


//--------------------- .note.nv.tkinfo           --------------------------
	.section	.note.nv.tkinfo,"",@"SHT_NOTE"
	.sectionflags	@"SHF_NOTE_NV_TKINFO"
	.tkinfo
        /*0018*/ 	.word	0x00000002
        /*0030*/ 	.string	""
        /*0030*/ 	.string	"ptxas"
        /*0030*/ 	.string	"Cuda compilation tools, release 13.0, V13.0.88"
        /*0030*/ 	.string	"Build cuda_13.0.r13.0/compiler.36424714_0"
        /*0030*/ 	.string	"-arch sm_100 -m 64 "



//--------------------- .note.nv.cuinfo           --------------------------
	.section	.note.nv.cuinfo,"",@"SHT_NOTE"
	.sectionflags	@"SHF_NOTE_NV_CUINFO"
        /*0018*/ 	.short	0x0002
        /*001a*/ 	.short	0x0064
        /*001c*/ 	.short	0x0082
	.zero		2


//--------------------- .nv.info                  --------------------------
	.section	.nv.info,"",@"SHT_CUDA_INFO"
	.align	4


	//----- nvinfo : EIATTR_REGCOUNT
	.align		4
        /*0000*/ 	.byte	0x04, 0x2f
        /*0002*/ 	.short	(.L_6 - .L_5)
	.align		4
.L_5:
        /*0004*/ 	.word	index@(_Z2sqPhyyyP6scoresPjP10termvectorS2_j)
        /*0008*/ 	.word	0x00000020


	//----- nvinfo : EIATTR_FRAME_SIZE
	.align		4
.L_6:
        /*000c*/ 	.byte	0x04, 0x11
        /*000e*/ 	.short	(.L_8 - .L_7)
	.align		4
.L_7:
        /*0010*/ 	.word	index@(_Z2sqPhyyyP6scoresPjP10termvectorS2_j)
        /*0014*/ 	.word	0x00000000


	//----- nvinfo : EIATTR_REGCOUNT
	.align		4
.L_8:
        /*0018*/ 	.byte	0x04, 0x2f
        /*001a*/ 	.short	(.L_10 - .L_9)
	.align		4
.L_9:
        /*001c*/ 	.word	index@(_Z12computeScoreP10termvectorPjyP6scores)
        /*0020*/ 	.word	0x00000020


	//----- nvinfo : EIATTR_FRAME_SIZE
	.align		4
.L_10:
        /*0024*/ 	.byte	0x04, 0x11
        /*0026*/ 	.short	(.L_12 - .L_11)
	.align		4
.L_11:
        /*0028*/ 	.word	index@($__internal_1_$__cuda_sm20_dsqrt_rn_f64_mediumpath_v1)
        /*002c*/ 	.word	0x00000000


	//----- nvinfo : EIATTR_FRAME_SIZE
	.align		4
.L_12:
        /*0030*/ 	.byte	0x04, 0x11
        /*0032*/ 	.short	(.L_14 - .L_13)
	.align		4
.L_13:
        /*0034*/ 	.word	index@($__internal_0_$__cuda_sm20_div_rn_f64_full)
        /*0038*/ 	.word	0x00000000


	//----- nvinfo : EIATTR_FRAME_SIZE
	.align		4
.L_14:
        /*003c*/ 	.byte	0x04, 0x11
        /*003e*/ 	.short	(.L_16 - .L_15)
	.align		4
.L_15:
        /*0040*/ 	.word	index@(_Z12computeScoreP10termvectorPjyP6scores)
        /*0044*/ 	.word	0x00000000


	//----- nvinfo : EIATTR_REGCOUNT
	.align		4
.L_16:
        /*0048*/ 	.byte	0x04, 0x2f
        /*004a*/ 	.short	(.L_18 - .L_17)
	.align		4
.L_17:
        /*004c*/ 	.word	index@(_Z10sortScoresP6scoresy)
        /*0050*/ 	.word	0x00000014


	//----- nvinfo : EIATTR_FRAME_SIZE
	.align		4
.L_18:
        /*0054*/ 	.byte	0x04, 0x11
        /*0056*/ 	.short	(.L_20 - .L_19)
	.align		4
.L_19:
        /*0058*/ 	.word	index@(_Z10sortScoresP6scoresy)
        /*005c*/ 	.word	0x00000000


	//----- nvinfo : EIATTR_REGCOUNT
	.align		4
.L_20:
        /*0060*/ 	.byte	0x04, 0x2f
        /*0062*/ 	.short	(.L_22 - .L_21)
	.align		4
.L_21:
        /*0064*/ 	.word	index@(_Z8getOrderP6scoresyyfj)
        /*0068*/ 	.word	0x00000022


	//----- nvinfo : EIATTR_FRAME_SIZE
	.align		4
.L_22:
        /*006c*/ 	.byte	0x04, 0x11
        /*006e*/ 	.short	(.L_24 - .L_23)
	.align		4
.L_23:
        /*0070*/ 	.word	index@(_Z8getOrderP6scoresyyfj)
        /*0074*/ 	.word	0x00000000


	//----- nvinfo : EIATTR_MIN_STACK_SIZE
	.align		4
.L_24:
        /*0078*/ 	.byte	0x04, 0x12
        /*007a*/ 	.short	(.L_26 - .L_25)
	.align		4
.L_25:
        /*007c*/ 	.word	index@(_Z8getOrderP6scoresyyfj)
        /*0080*/ 	.word	0x00000000


	//----- nvinfo : EIATTR_MIN_STACK_SIZE
	.align		4
.L_26:
        /*0084*/ 	.byte	0x04, 0x12
        /*0086*/ 	.short	(.L_28 - .L_27)
	.align		4
.L_27:
        /*0088*/ 	.word	index@(_Z10sortScoresP6scoresy)
        /*008c*/ 	.word	0x00000000


	//----- nvinfo : EIATTR_MIN_STACK_SIZE
	.align		4
.L_28:
        /*0090*/ 	.byte	0x04, 0x12
        /*0092*/ 	.short	(.L_30 - .L_29)
	.align		4
.L_29:
        /*0094*/ 	.word	index@(_Z12computeScoreP10termvectorPjyP6scores)
        /*0098*/ 	.word	0x00000000


	//----- nvinfo : EIATTR_MIN_STACK_SIZE
	.align		4
.L_30:
        /*009c*/ 	.byte	0x04, 0x12
        /*009e*/ 	.short	(.L_32 - .L_31)
	.align		4
.L_31:
        /*00a0*/ 	.word	index@(_Z2sqPhyyyP6scoresPjP10termvectorS2_j)
        /*00a4*/ 	.word	0x00000000
.L_32:


//--------------------- .nv.compat                --------------------------
	.section	.nv.compat,"",@"SHT_CUDA_COMPAT_INFO"
	.align	4
        /*0000*/ 	.byte	0x02, 0x09, 0x00, 0x00, 0x02, 0x02, 0x01, 0x00, 0x02, 0x05, 0x05, 0x00, 0x03, 0x07, 0x01, 0x01
        /*0010*/ 	.byte	0x02, 0x03, 0x00, 0x00, 0x02, 0x06, 0x01, 0x00, 0x04, 0x0b, 0x08, 0x00, 0x01, 0x00, 0x00, 0x00
        /*0020*/ 	.byte	0x00, 0x00, 0x00, 0x00


//--------------------- .nv.info._Z8getOrderP6scoresyyfj --------------------------
	.section	.nv.info._Z8getOrderP6scoresyyfj,"",@"SHT_CUDA_INFO"
	.sectionflags	@""
	.align	4


	//----- nvinfo : EIATTR_CUDA_API_VERSION
	.align		4
        /*0000*/ 	.byte	0x04, 0x37
        /*0002*/ 	.short	(.L_34 - .L_33)
.L_33:
        /*0004*/ 	.word	0x00000082


	//----- nvinfo : EIATTR_KPARAM_INFO
	.align		4
.L_34:
        /*0008*/ 	.byte	0x04, 0x17
        /*000a*/ 	.short	(.L_36 - .L_35)
.L_35:
        /*000c*/ 	.word	0x00000000
        /*0010*/ 	.short	0x0004
        /*0012*/ 	.short	0x001c
        /*0014*/ 	.byte	0x00, 0xf0, 0x11, 0x00


	//----- nvinfo : EIATTR_KPARAM_INFO
	.align		4
.L_36:
        /*0018*/ 	.byte	0x04, 0x17
        /*001a*/ 	.short	(.L_38 - .L_37)
.L_37:
        /*001c*/ 	.word	0x00000000
        /*0020*/ 	.short	0x0003
        /*0022*/ 	.short	0x0018
        /*0024*/ 	.byte	0x00, 0xf0, 0x11, 0x00


	//----- nvinfo : EIATTR_KPARAM_INFO
	.align		4
.L_38:
        /*0028*/ 	.byte	0x04, 0x17
        /*002a*/ 	.short	(.L_40 - .L_39)
.L_39:
        /*002c*/ 	.word	0x00000000
        /*0030*/ 	.short	0x0002
        /*0032*/ 	.short	0x0010
        /*0034*/ 	.byte	0x00, 0xf0, 0x21, 0x00


	//----- nvinfo : EIATTR_KPARAM_INFO
	.align		4
.L_40:
        /*0038*/ 	.byte	0x04, 0x17
        /*003a*/ 	.short	(.L_42 - .L_41)
.L_41:
        /*003c*/ 	.word	0x00000000
        /*0040*/ 	.short	0x0001
        /*0042*/ 	.short	0x0008
        /*0044*/ 	.byte	0x00, 0xf0, 0x21, 0x00


	//----- nvinfo : EIATTR_KPARAM_INFO
	.align		4
.L_42:
        /*0048*/ 	.byte	0x04, 0x17
        /*004a*/ 	.short	(.L_44 - .L_43)
.L_43:
        /*004c*/ 	.word	0x00000000
        /*0050*/ 	.short	0x0000
        /*0052*/ 	.short	0x0000
        /*0054*/ 	.byte	0x00, 0xf5, 0x21, 0x00


	//----- nvinfo : EIATTR_SPARSE_MMA_MASK
	.align		4
.L_44:
        /*0058*/ 	.byte	0x03, 0x50
        /*005a*/ 	.short	0x0000


	//----- nvinfo : EIATTR_MAXREG_COUNT
	.align		4
        /*005c*/ 	.byte	0x03, 0x1b
        /*005e*/ 	.short	0x00ff


	//----- nvinfo : EIATTR_EXTERNS
	.align		4
        /*0060*/ 	.byte	0x04, 0x0f
        /*0062*/ 	.short	(.L_46 - .L_45)


	//   ....[0]....
	.align		4
.L_45:
        /*0064*/ 	.word	index@(malloc)


	//   ....[1]....
	.align		4
        /*0068*/ 	.word	index@(__assertfail)


	//----- nvinfo : EIATTR_MERCURY_ISA_VERSION
	.align		4
.L_46:
        /*006c*/ 	.byte	0x03, 0x5f
        /*006e*/ 	.short	0x0101


	//----- nvinfo : EIATTR_VRC_CTA_INIT_COUNT
	.align		4
        /*0070*/ 	.byte	0x02, 0x4a
	.zero		1
	.zero		1


	//----- nvinfo : EIATTR_SYSCALL_OFFSETS
	.align		4
        /*0074*/ 	.byte	0x04, 0x46
        /*0076*/ 	.short	(.L_48 - .L_47)


	//   ....[0]....
.L_47:
        /*0078*/ 	.word	0x000000b0


	//   ....[1]....
        /*007c*/ 	.word	0x00000560


	//   ....[2]....
        /*0080*/ 	.word	0x00000aa0


	//----- nvinfo : EIATTR_EXIT_INSTR_OFFSETS
	.align		4
.L_48:
        /*0084*/ 	.byte	0x04, 0x1c
        /*0086*/ 	.short	(.L_50 - .L_49)


	//   ....[0]....
.L_49:
        /*0088*/ 	.word	0x00000eb0


	//   ....[1]....
        /*008c*/ 	.word	0x00000fd0


	//----- nvinfo : EIATTR_CRS_STACK_SIZE
	.align		4
.L_50:
        /*0090*/ 	.byte	0x04, 0x1e
        /*0092*/ 	.short	(.L_52 - .L_51)
.L_51:
        /*0094*/ 	.word	0x00000000


	//----- nvinfo : EIATTR_CBANK_PARAM_SIZE
	.align		4
.L_52:
        /*0098*/ 	.byte	0x03, 0x19
        /*009a*/ 	.short	0x0020


	//----- nvinfo : EIATTR_PARAM_CBANK
	.align		4
        /*009c*/ 	.byte	0x04, 0x0a
        /*009e*/ 	.short	(.L_54 - .L_53)
	.align		4
.L_53:
        /*00a0*/ 	.word	index@(.nv.constant0._Z8getOrderP6scoresyyfj)
        /*00a4*/ 	.short	0x0380
        /*00a6*/ 	.short	0x0020


	//----- nvinfo : EIATTR_SW_WAR
	.align		4
.L_54:
        /*00a8*/ 	.byte	0x04, 0x36
        /*00aa*/ 	.short	(.L_56 - .L_55)
.L_55:
        /*00ac*/ 	.word	0x00000008
.L_56:


//--------------------- .nv.info._Z10sortScoresP6scoresy --------------------------
	.section	.nv.info._Z10sortScoresP6scoresy,"",@"SHT_CUDA_INFO"
	.sectionflags	@""
	.align	4


	//----- nvinfo : EIATTR_CUDA_API_VERSION
	.align		4
        /*0000*/ 	.byte	0x04, 0x37
        /*0002*/ 	.short	(.L_58 - .L_57)
.L_57:
        /*0004*/ 	.word	0x00000082


	//----- nvinfo : EIATTR_KPARAM_INFO
	.align		4
.L_58:
        /*0008*/ 	.byte	0x04, 0x17
        /*000a*/ 	.short	(.L_60 - .L_59)
.L_59:
        /*000c*/ 	.word	0x00000000
        /*0010*/ 	.short	0x0001
        /*0012*/ 	.short	0x0008
        /*0014*/ 	.byte	0x00, 0xf0, 0x21, 0x00


	//----- nvinfo : EIATTR_KPARAM_INFO
	.align		4
.L_60:
        /*0018*/ 	.byte	0x04, 0x17
        /*001a*/ 	.short	(.L_62 - .L_61)
.L_61:
        /*001c*/ 	.word	0x00000000
        /*0020*/ 	.short	0x0000
        /*0022*/ 	.short	0x0000
        /*0024*/ 	.byte	0x00, 0xf5, 0x21, 0x00


	//----- nvinfo : EIATTR_SPARSE_MMA_MASK
	.align		4
.L_62:
        /*0028*/ 	.byte	0x03, 0x50
        /*002a*/ 	.short	0x0000


	//----- nvinfo : EIATTR_MAXREG_COUNT
	.align		4
        /*002c*/ 	.byte	0x03, 0x1b
        /*002e*/ 	.short	0x00ff


	//----- nvinfo : EIATTR_MERCURY_ISA_VERSION
	.align		4
        /*0030*/ 	.byte	0x03, 0x5f
        /*0032*/ 	.short	0x0101


	//----- nvinfo : EIATTR_VRC_CTA_INIT_COUNT
	.align		4
        /*0034*/ 	.byte	0x02, 0x4a
	.zero		1
	.zero		1


	//----- nvinfo : EIATTR_EXIT_INSTR_OFFSETS
	.align		4
        /*0038*/ 	.byte	0x04, 0x1c
        /*003a*/ 	.short	(.L_64 - .L_63)


	//   ....[0]....
.L_63:
        /*003c*/ 	.word	0x00000080


	//   ....[1]....
        /*0040*/ 	.word	0x000000f0


	//   ....[2]....
        /*0044*/ 	.word	0x000002b0


	//----- nvinfo : EIATTR_CRS_STACK_SIZE
	.align		4
.L_64:
        /*0048*/ 	.byte	0x04, 0x1e
        /*004a*/ 	.short	(.L_66 - .L_65)
.L_65:
        /*004c*/ 	.word	0x00000000


	//----- nvinfo : EIATTR_CBANK_PARAM_SIZE
	.align		4
.L_66:
        /*0050*/ 	.byte	0x03, 0x19
        /*0052*/ 	.short	0x0010


	//----- nvinfo : EIATTR_PARAM_CBANK
	.align		4
        /*0054*/ 	.byte	0x04, 0x0a
        /*0056*/ 	.short	(.L_68 - .L_67)
	.align		4
.L_67:
        /*0058*/ 	.word	index@(.nv.constant0._Z10sortScoresP6scoresy)
        /*005c*/ 	.short	0x0380
        /*005e*/ 	.short	0x0010


	//----- nvinfo : EIATTR_SW_WAR
	.align		4
.L_68:
        /*0060*/ 	.byte	0x04, 0x36
        /*0062*/ 	.short	(.L_70 - .L_69)
.L_69:
        /*0064*/ 	.word	0x00000008
.L_70:


//--------------------- .nv.info._Z12computeScoreP10termvectorPjyP6scores --------------------------
	.section	.nv.info._Z12computeScoreP10termvectorPjyP6scores,"",@"SHT_CUDA_INFO"
	.sectionflags	@""
	.align	4


	//----- nvinfo : EIATTR_CUDA_API_VERSION
	.align		4
        /*0000*/ 	.byte	0x04, 0x37
        /*0002*/ 	.short	(.L_72 - .L_71)
.L_71:
        /*0004*/ 	.word	0x00000082


	//----- nvinfo : EIATTR_KPARAM_INFO
	.align		4
.L_72:
        /*0008*/ 	.byte	0x04, 0x17
        /*000a*/ 	.short	(.L_74 - .L_73)
.L_73:
        /*000c*/ 	.word	0x00000000
        /*0010*/ 	.short	0x0003
        /*0012*/ 	.short	0x0018
        /*0014*/ 	.byte	0x00, 0xf5, 0x21, 0x00


	//----- nvinfo : EIATTR_KPARAM_INFO
	.align		4
.L_74:
        /*0018*/ 	.byte	0x04, 0x17
        /*001a*/ 	.short	(.L_76 - .L_75)
.L_75:
        /*001c*/ 	.word	0x00000000
        /*0020*/ 	.short	0x0002
        /*0022*/ 	.short	0x0010
        /*0024*/ 	.byte	0x00, 0xf0, 0x21, 0x00


	//----- nvinfo : EIATTR_KPARAM_INFO
	.align		4
.L_76:
        /*0028*/ 	.byte	0x04, 0x17
        /*002a*/ 	.short	(.L_78 - .L_77)
.L_77:
        /*002c*/ 	.word	0x00000000
        /*0030*/ 	.short	0x0001
        /*0032*/ 	.short	0x0008
        /*0034*/ 	.byte	0x00, 0xf5, 0x21, 0x00


	//----- nvinfo : EIATTR_KPARAM_INFO
	.align		4
.L_78:
        /*0038*/ 	.byte	0x04, 0x17
        /*003a*/ 	.short	(.L_80 - .L_79)
.L_79:
        /*003c*/ 	.word	0x00000000
        /*0040*/ 	.short	0x0000
        /*0042*/ 	.short	0x0000
        /*0044*/ 	.byte	0x00, 0xf5, 0x21, 0x00


	//----- nvinfo : EIATTR_SPARSE_MMA_MASK
	.align		4
.L_80:
        /*0048*/ 	.byte	0x03, 0x50
        /*004a*/ 	.short	0x0000


	//----- nvinfo : EIATTR_MAXREG_COUNT
	.align		4
        /*004c*/ 	.byte	0x03, 0x1b
        /*004e*/ 	.short	0x00ff


	//----- nvinfo : EIATTR_MERCURY_ISA_VERSION
	.align		4
        /*0050*/ 	.byte	0x03, 0x5f
        /*0052*/ 	.short	0x0101


	//----- nvinfo : EIATTR_VRC_CTA_INIT_COUNT
	.align		4
        /*0054*/ 	.byte	0x02, 0x4a
	.zero		1
	.zero		1


	//----- nvinfo : EIATTR_EXIT_INSTR_OFFSETS
	.align		4
        /*0058*/ 	.byte	0x04, 0x1c
        /*005a*/ 	.short	(.L_82 - .L_81)


	//   ....[0]....
.L_81:
        /*005c*/ 	.word	0x000000b0


	//   ....[1]....
        /*0060*/ 	.word	0x00001c20


	//----- nvinfo : EIATTR_CRS_STACK_SIZE
	.align		4
.L_82:
        /*0064*/ 	.byte	0x04, 0x1e
        /*0066*/ 	.short	(.L_84 - .L_83)
.L_83:
        /*0068*/ 	.word	0x00000000


	//----- nvinfo : EIATTR_CBANK_PARAM_SIZE
	.align		4
.L_84:
        /*006c*/ 	.byte	0x03, 0x19
        /*006e*/ 	.short	0x0020


	//----- nvinfo : EIATTR_PARAM_CBANK
	.align		4
        /*0070*/ 	.byte	0x04, 0x0a
        /*0072*/ 	.short	(.L_86 - .L_85)
	.align		4
.L_85:
        /*0074*/ 	.word	index@(.nv.constant0._Z12computeScoreP10termvectorPjyP6scores)
        /*0078*/ 	.short	0x0380
        /*007a*/ 	.short	0x0020


	//----- nvinfo : EIATTR_SW_WAR
	.align		4
.L_86:
        /*007c*/ 	.byte	0x04, 0x36
        /*007e*/ 	.short	(.L_88 - .L_87)
.L_87:
        /*0080*/ 	.word	0x00000008
.L_88:


//--------------------- .nv.info._Z2sqPhyyyP6scoresPjP10termvectorS2_j --------------------------
	.section	.nv.info._Z2sqPhyyyP6scoresPjP10termvectorS2_j,"",@"SHT_CUDA_INFO"
	.sectionflags	@""
	.align	4


	//----- nvinfo : EIATTR_CUDA_API_VERSION
	.align		4
        /*0000*/ 	.byte	0x04, 0x37
        /*0002*/ 	.short	(.L_90 - .L_89)
.L_89:
        /*0004*/ 	.word	0x00000082


	//----- nvinfo : EIATTR_KPARAM_INFO
	.align		4
.L_90:
        /*0008*/ 	.byte	0x04, 0x17
        /*000a*/ 	.short	(.L_92 - .L_91)
.L_91:
        /*000c*/ 	.word	0x00000000
        /*0010*/ 	.short	0x0008
        /*0012*/ 	.short	0x0040
        /*0014*/ 	.byte	0x00, 0xf0, 0x11, 0x00


	//----- nvinfo : EIATTR_KPARAM_INFO
	.align		4
.L_92:
        /*0018*/ 	.byte	0x04, 0x17
        /*001a*/ 	.short	(.L_94 - .L_93)
.L_93:
        /*001c*/ 	.word	0x00000000
        /*0020*/ 	.short	0x0007
        /*0022*/ 	.short	0x0038
        /*0024*/ 	.byte	0x00, 0xf5, 0x21, 0x00


	//----- nvinfo : EIATTR_KPARAM_INFO
	.align		4
.L_94:
        /*0028*/ 	.byte	0x04, 0x17
        /*002a*/ 	.short	(.L_96 - .L_95)
.L_95:
        /*002c*/ 	.word	0x00000000
        /*0030*/ 	.short	0x0006
        /*0032*/ 	.short	0x0030
        /*0034*/ 	.byte	0x00, 0xf5, 0x21, 0x00


	//----- nvinfo : EIATTR_KPARAM_INFO
	.align		4
.L_96:
        /*0038*/ 	.byte	0x04, 0x17
        /*003a*/ 	.short	(.L_98 - .L_97)
.L_97:
        /*003c*/ 	.word	0x00000000
        /*0040*/ 	.short	0x0005
        /*0042*/ 	.short	0x0028
        /*0044*/ 	.byte	0x00, 0xf5, 0x21, 0x00


	//----- nvinfo : EIATTR_KPARAM_INFO
	.align		4
.L_98:
        /*0048*/ 	.byte	0x04, 0x17
        /*004a*/ 	.short	(.L_100 - .L_99)
.L_99:
        /*004c*/ 	.word	0x00000000
        /*0050*/ 	.short	0x0004
        /*0052*/ 	.short	0x0020
        /*0054*/ 	.byte	0x00, 0xf5, 0x21, 0x00


	//----- nvinfo : EIATTR_KPARAM_INFO
	.align		4
.L_100:
        /*0058*/ 	.byte	0x04, 0x17
        /*005a*/ 	.short	(.L_102 - .L_101)
.L_101:
        /*005c*/ 	.word	0x00000000
        /*0060*/ 	.short	0x0003
        /*0062*/ 	.short	0x0018
        /*0064*/ 	.byte	0x00, 0xf0, 0x21, 0x00


	//----- nvinfo : EIATTR_KPARAM_INFO
	.align		4
.L_102:
        /*0068*/ 	.byte	0x04, 0x17
        /*006a*/ 	.short	(.L_104 - .L_103)
.L_103:
        /*006c*/ 	.word	0x00000000
        /*0070*/ 	.short	0x0002
        /*0072*/ 	.short	0x0010
        /*0074*/ 	.byte	0x00, 0xf0, 0x21, 0x00


	//----- nvinfo : EIATTR_KPARAM_INFO
	.align		4
.L_104:
        /*0078*/ 	.byte	0x04, 0x17
        /*007a*/ 	.short	(.L_106 - .L_105)
.L_105:
        /*007c*/ 	.word	0x00000000
        /*0080*/ 	.short	0x0001
        /*0082*/ 	.short	0x0008
        /*0084*/ 	.byte	0x00, 0xf0, 0x21, 0x00


	//----- nvinfo : EIATTR_KPARAM_INFO
	.align		4
.L_106:
        /*0088*/ 	.byte	0x04, 0x17
        /*008a*/ 	.short	(.L_108 - .L_107)
.L_107:
        /*008c*/ 	.word	0x00000000
        /*0090*/ 	.short	0x0000
        /*0092*/ 	.short	0x0000
        /*0094*/ 	.byte	0x00, 0xf5, 0x21, 0x00


	//----- nvinfo : EIATTR_SPARSE_MMA_MASK
	.align		4
.L_108:
        /*0098*/ 	.byte	0x03, 0x50
        /*009a*/ 	.short	0x0000


	//----- nvinfo : EIATTR_MAXREG_COUNT
	.align		4
        /*009c*/ 	.byte	0x03, 0x1b
        /*009e*/ 	.short	0x00ff


	//----- nvinfo : EIATTR_EXTERNS
	.align		4
        /*00a0*/ 	.byte	0x04, 0x0f
        /*00a2*/ 	.short	(.L_110 - .L_109)


	//   ....[0]....
	.align		4
.L_109:
        /*00a4*/ 	.word	index@(__assertfail)


	//----- nvinfo : EIATTR_MERCURY_ISA_VERSION
	.align		4
.L_110:
        /*00a8*/ 	.byte	0x03, 0x5f
        /*00aa*/ 	.short	0x0101


	//----- nvinfo : EIATTR_VRC_CTA_INIT_COUNT
	.align		4
        /*00ac*/ 	.byte	0x02, 0x4a
	.zero		1
	.zero		1


	//----- nvinfo : EIATTR_SYSCALL_OFFSETS
	.align		4
        /*00b0*/ 	.byte	0x04, 0x46
        /*00b2*/ 	.short	(.L_112 - .L_111)


	//   ....[0]....
.L_111:
        /*00b4*/ 	.word	0x00000c30


	//   ....[1]....
        /*00b8*/ 	.word	0x00001280


	//----- nvinfo : EIATTR_EXIT_INSTR_OFFSETS
	.align		4
.L_112:
        /*00bc*/ 	.byte	0x04, 0x1c
        /*00be*/ 	.short	(.L_114 - .L_113)


	//   ....[0]....
.L_113:
        /*00c0*/ 	.word	0x00000080


	//   ....[1]....
        /*00c4*/ 	.word	0x000013b0


	//   ....[2]....
        /*00c8*/ 	.word	0x00001450


	//   ....[3]....
        /*00cc*/ 	.word	0x000017e0


	//   ....[4]....
        /*00d0*/ 	.word	0x00001830


	//----- nvinfo : EIATTR_CRS_STACK_SIZE
	.align		4
.L_114:
        /*00d4*/ 	.byte	0x04, 0x1e
        /*00d6*/ 	.short	(.L_116 - .L_115)
.L_115:
        /*00d8*/ 	.word	0x00000000


	//----- nvinfo : EIATTR_CBANK_PARAM_SIZE
	.align		4
.L_116:
        /*00dc*/ 	.byte	0x03, 0x19
        /*00de*/ 	.short	0x0044


	//----- nvinfo : EIATTR_PARAM_CBANK
	.align		4
        /*00e0*/ 	.byte	0x04, 0x0a
        /*00e2*/ 	.short	(.L_118 - .L_117)
	.align		4
.L_117:
        /*00e4*/ 	.word	index@(.nv.constant0._Z2sqPhyyyP6scoresPjP10termvectorS2_j)
        /*00e8*/ 	.short	0x0380
        /*00ea*/ 	.short	0x0044


	//----- nvinfo : EIATTR_SW_WAR
	.align		4
.L_118:
        /*00ec*/ 	.byte	0x04, 0x36
        /*00ee*/ 	.short	(.L_120 - .L_119)
.L_119:
        /*00f0*/ 	.word	0x00000008
.L_120:


//--------------------- .nv.callgraph             --------------------------
	.section	.nv.callgraph,"",@"SHT_CUDA_CALLGRAPH"
	.align	4
	.sectionentsize	8
	.align		4
        /*0000*/ 	.word	0x00000000
	.align		4
        /*0004*/ 	.word	0xffffffff
	.align		4
        /*0008*/ 	.word	index@(_Z8getOrderP6scoresyyfj)
	.align		4
        /*000c*/ 	.word	index@(__assertfail)
	.align		4
        /*0010*/ 	.word	index@(_Z8getOrderP6scoresyyfj)
	.align		4
        /*0014*/ 	.word	index@(malloc)
	.align		4
        /*0018*/ 	.word	index@(_Z2sqPhyyyP6scoresPjP10termvectorS2_j)
	.align		4
        /*001c*/ 	.word	index@(__assertfail)
	.align		4
        /*0020*/ 	.word	0x00000000
	.align		4
        /*0024*/ 	.word	0xfffffffe
	.align		4
        /*0028*/ 	.word	0x00000000
	.align		4
        /*002c*/ 	.word	0xfffffffd
	.align		4
        /*0030*/ 	.word	0x00000000
	.align		4
        /*0034*/ 	.word	0xfffffffc


//--------------------- .nv.constant4             --------------------------
	.section	.nv.constant4,"a",@progbits
	.align	8
	.align		8
.nv.constant4:
        /*0000*/ 	.dword	malloc
	.align		8
        /*0008*/ 	.dword	__assertfail
	.align		8
        /*0010*/ 	.dword	__unnamed_1
	.align		8
        /*0018*/ 	.dword	__unnamed_2
	.align		8
        /*0020*/ 	.dword	$str
	.align		8
        /*0028*/ 	.dword	$str$1
	.align		8
        /*0030*/ 	.dword	$str$2


//--------------------- .text._Z8getOrderP6scoresyyfj --------------------------
	.section	.text._Z8getOrderP6scoresyyfj,"ax",@progbits
	.align	128
        .global         _Z8getOrderP6scoresyyfj
        .type           _Z8getOrderP6scoresyyfj,@function
        .size           _Z8getOrderP6scoresyyfj,(.L_x_139 - _Z8getOrderP6scoresyyfj)
        .other          _Z8getOrderP6scoresyyfj,@"STO_CUDA_ENTRY STV_DEFAULT"
_Z8getOrderP6scoresyyfj:
.text._Z8getOrderP6scoresyyfj:
[----:B------:R-:W0:Y:S01]  /*0000*/  LDC R1, c[0x0][0x37c] ;  /* 0x0000df00ff017b82 */ /* 0x000e220000000800 */
[----:B------:R-:W1:Y:S01]  /*0010*/  LDCU.64 UR4, c[0x0][0x388] ;  /* 0x00007100ff0477ac */ /* 0x000e620008000a00 */
[----:B------:R-:W-:Y:S01]  /*0020*/  MOV R0, 0x0 ;  /* 0x0000000000007802 */ /* 0x000fe20000000f00 */
[----:B------:R-:W2:Y:S05]  /*0030*/  LDCU.64 UR36, c[0x0][0x358] ;  /* 0x00006b00ff2477ac */ /* 0x000eaa0008000a00 */
[----:B------:R3:W4:Y:S01]  /*0040*/  LDC.64 R2, c[0x4][R0] ;  /* 0x0100000000027b82 */ /* 0x0007220000000a00 */
[----:B------:R-:W0:Y:S01]  /*0050*/  LDCU.64 UR38, c[0x0][0x380] ;  /* 0x00007000ff2677ac */ /* 0x000e220008000a00 */
[----:B-1----:R-:W-:-:S02]  /*0060*/  USHF.L.U32 UR6, UR4, 0x2, URZ ;  /* 0x0000000204067899 */ /* 0x002fc400080006ff */
[----:B------:R-:W-:-:S04]  /*0070*/  USHF.L.U64.HI UR4, UR4, 0x2, UR5 ;  /* 0x0000000204047899 */ /* 0x000fc80008010205 */
[----:B------:R-:W-:Y:S02]  /*0080*/  IMAD.U32 R4, RZ, RZ, UR6 ;  /* 0x00000006ff047e24 */ /* 0x000fe4000f8e00ff */
[----:B--23--:R-:W-:-:S07]  /*0090*/  IMAD.U32 R5, RZ, RZ, UR4 ;  /* 0x00000004ff057e24 */ /* 0x00cfce000f8e00ff */
[----:B------:R-:W-:-:S07]  /*00a0*/  LEPC R20, `(.L_x_0) ;  /* 0x000000001014794e */ /* 0x000fce0000000000 */
[----:B0---4-:R-:W-:Y:S05]  /*00b0*/  CALL.ABS.NOINC R2 ;  /* 0x0000000002007343 */ /* 0x011fea0003c00000 */
.L_x_0:
[----:B------:R-:W0:Y:S01]  /*00c0*/  LDCU.64 UR4, c[0x0][0x388] ;  /* 0x00007100ff0477ac */ /* 0x000e220008000a00 */
[----:B------:R-:W-:Y:S02]  /*00d0*/  IMAD.MOV.U32 R18, RZ, RZ, R4 ;  /* 0x000000ffff127224 */ /* 0x000fe400078e0004 */
[----:B------:R-:W-:-:S05]  /*00e0*/  IMAD.MOV.U32 R19, RZ, RZ, R5 ;  /* 0x000000ffff137224 */ /* 0x000fca00078e0005 */
[----:B------:R1:W-:Y:S01]  /*00f0*/  ST.E desc[UR36][R18.64], RZ ;  /* 0x000000ff12007985 */ /* 0x0003e2000c101924 */
[----:B0-----:R-:W-:Y:S01]  /*0100*/  MOV R10, UR4 ;  /* 0x00000004000a7c02 */ /* 0x001fe20008000f00 */
[----:B------:R-:W-:-:S03]  /*0110*/  IMAD.U32 R13, RZ, RZ, UR5 ;  /* 0x00000005ff0d7e24 */ /* 0x000fc6000f8e00ff */
[----:B------:R-:W-:-:S04]  /*0120*/  ISETP.GE.U32.AND P0, PT, R10, 0x2, PT ;  /* 0x000000020a00780c */ /* 0x000fc80003f06070 */
[----:B------:R-:W-:-:S13]  /*0130*/  ISETP.GE.U32.AND.EX P0, PT, R13, RZ, PT, P0 ;  /* 0x000000ff0d00720c */ /* 0x000fda0003f06100 */
[----:B-1----:R-:W-:Y:S05]  /*0140*/  @!P0 BRA `(.L_x_1) ;  /* 0x0000000c00508947 */ /* 0x002fea0003800000 */
[----:B------:R-:W0:Y:S01]  /*0150*/  LDC.64 R4, c[0x0][0x398] ;  /* 0x0000e600ff047b82 */ /* 0x000e220000000a00 */
[----:B------:R-:W-:Y:S01]  /*0160*/  HFMA2 R24, -RZ, RZ, 0, 5.9604644775390625e-08 ;  /* 0x00000001ff187431 */ /* 0x000fe200000001ff */
[----:B------:R-:W-:Y:S01]  /*0170*/  BSSY.RECONVERGENT B8, `(.L_x_1) ;  /* 0x00000d1000087945 */ /* 0x000fe20003800200 */
[C---:B------:R-:W-:Y:S01]  /*0180*/  SHF.L.U64.HI R22, R10.reuse, 0x4, R13 ;  /* 0x000000040a167819 */ /* 0x040fe2000001020d */
[----:B------:R-:W-:Y:S02]  /*0190*/  IMAD.SHL.U32 R23, R10, 0x10, RZ ;  /* 0x000000100a177824 */ /* 0x000fe400078e00ff */
[----:B------:R-:W-:Y:S02]  /*01a0*/  IMAD.MOV.U32 R3, RZ, RZ, 0x1 ;  /* 0x00000001ff037424 */ /* 0x000fe400078e00ff */
[----:B------:R-:W1:Y:S01]  /*01b0*/  LDC.64 R28, c[0x0][0x380] ;  /* 0x0000e000ff1c7b82 */ /* 0x000e620000000a00 */
[----:B0-----:R0:W2:Y:S01]  /*01c0*/  F2F.F64.F32 R30, R4 ;  /* 0x00000004001e7310 */ /* 0x0010a20000201800 */
[----:B------:R-:W-:Y:S01]  /*01d0*/  VIADD R2, R5, 0xfffffefb ;  /* 0xfffffefb05027836 */ /* 0x000fe20000000000 */
[----:B-1----:R-:W-:-:S05]  /*01e0*/  IADD3 R28, P0, PT, R28, 0x8, RZ ;  /* 0x000000081c1c7810 */ /* 0x002fca0007f1e0ff */
[----:B0-----:R-:W-:-:S08]  /*01f0*/  IMAD.X R29, RZ, RZ, R29, P0 ;  /* 0x000000ffff1d7224 */ /* 0x001fd000000e061d */
.L_x_33:
[----:B------:R-:W-:Y:S01]  /*0200*/  IMAD.MOV.U32 R0, RZ, RZ, RZ ;  /* 0x000000ffff007224 */ /* 0x000fe200078e00ff */
[C---:B------:R-:W-:Y:S01]  /*0210*/  LEA R16, P0, R3.reuse, R18, 0x2 ;  /* 0x0000001203107211 */ /* 0x040fe200078010ff */
[----:B------:R-:W-:Y:S03]  /*0220*/  BSSY.RECONVERGENT B7, `(.L_x_2) ;  /* 0x00000bd000077945 */ /* 0x000fe60003800200 */
[----:B------:R-:W-:Y:S02]  /*0230*/  LEA.HI.X R17, R3, R19, R0, 0x2, P0 ;  /* 0x0000001303117211 */ /* 0x000fe400000f1400 */
[----:B------:R-:W-:-:S03]  /*0240*/  ISETP.NE.AND P0, PT, R24, RZ, PT ;  /* 0x000000ff1800720c */ /* 0x000fc60003f05270 */
[----:B------:R0:W-:Y:S10]  /*0250*/  ST.E desc[UR36][R16.64], R24 ;  /* 0x0000001810007985 */ /* 0x0001f4000c101924 */
[----:B-1----:R-:W-:Y:S05]  /*0260*/  @!P0 BRA `(.L_x_3) ;  /* 0x00000004004c8947 */ /* 0x002fea0003800000 */
[----:B------:R-:W-:-:S07]  /*0270*/  IMAD.MOV.U32 R25, RZ, RZ, RZ ;  /* 0x000000ffff197224 */ /* 0x000fce00078e00ff */
.L_x_14:
[----:B------:R-:W-:Y:S01]  /*0280*/  VIADD R7, R24, 0xffffffff ;  /* 0xffffffff18077836 */ /* 0x000fe20000000000 */
[----:B------:R-:W1:Y:S03]  /*0290*/  LDCU.128 UR4, c[0x0][0x380] ;  /* 0x00007000ff0477ac */ /* 0x000e660008000c00 */
[----:B------:R-:W-:-:S06]  /*02a0*/  IMAD.WIDE.U32 R6, R7, 0x4, R18 ;  /* 0x0000000407067825 */ /* 0x000fcc00078e0012 */
[----:B------:R-:W1:Y:S01]  /*02b0*/  LD.E R7, desc[UR36][R6.64] ;  /* 0x0000002406077980 */ /* 0x000e62000c101900 */
[----:B------:R-:W-:Y:S01]  /*02c0*/  MOV R4, R25 ;  /* 0x0000001900047202 */ /* 0x000fe20000000f00 */
[----:B------:R-:W-:-:S04]  /*02d0*/  IMAD.MOV.U32 R5, RZ, RZ, RZ ;  /* 0x000000ffff057224 */ /* 0x000fc800078e00ff */
[----:B-1----:R-:W-:-:S04]  /*02e0*/  IMAD.WIDE.U32 R4, R7, UR6, R4 ;  /* 0x0000000607047c25 */ /* 0x002fc8000f8e0004 */
[----:B------:R-:W-:Y:S01]  /*02f0*/  IMAD R3, R7, UR7, R5 ;  /* 0x0000000707037c24 */ /* 0x000fe2000f8e0205 */
[----:B------:R-:W-:-:S04]  /*0300*/  LEA R26, P0, R4, UR4, 0x4 ;  /* 0x00000004041a7c11 */ /* 0x000fc8000f8020ff */
[----:B------:R-:W-:-:S05]  /*0310*/  LEA.HI.X R27, R4, UR5, R3, 0x4, P0 ;  /* 0x00000005041b7c11 */ /* 0x000fca00080f2403 */
[----:B------:R1:W5:Y:S01]  /*0320*/  LDG.E R26, desc[UR36][R26.64+0x8] ;  /* 0x000008241a1a7981 */ /* 0x000362000c1e1900 */
[----:B------:R-:W-:Y:S01]  /*0330*/  IMAD.WIDE.U32 R4, R7, R23, R28 ;  /* 0x0000001707047225 */ /* 0x000fe200078e001c */
[----:B------:R-:W-:Y:S04]  /*0340*/  BSSY.RECONVERGENT B6, `(.L_x_4) ;  /* 0x0000026000067945 */ /* 0x000fe80003800200 */
[----:B------:R-:W-:Y:S01]  /*0350*/  BSSY.RELIABLE B0, `(.L_x_5) ;  /* 0x0000011000007945 */ /* 0x000fe20003800100 */
[----:B------:R-:W-:Y:S02]  /*0360*/  IMAD R3, R22, R7, RZ ;  /* 0x0000000716037224 */ /* 0x000fe400078e02ff */
[----:B------:R-:W-:Y:S02]  /*0370*/  IMAD.MOV.U32 R0, RZ, RZ, RZ ;  /* 0x000000ffff007224 */ /* 0x000fe400078e00ff */
[----:B------:R-:W-:-:S02]  /*0380*/  IMAD.IADD R5, R5, 0x1, R3 ;  /* 0x0000000105057824 */ /* 0x000fc400078e0203 */
[----:B-1----:R-:W-:-:S07]  /*0390*/  IMAD.MOV.U32 R6, RZ, RZ, RZ ;  /* 0x000000ffff067224 */ /* 0x002fce00078e00ff */
.L_x_7:
[----:B------:R-:W3:Y:S02]  /*03a0*/  LDG.E R3, desc[UR36][R4.64] ;  /* 0x0000002404037981 */ /* 0x000ee4000c1e1900 */
[----:B---3-5:R-:W-:-:S13]  /*03b0*/  ISETP.NE.AND P0, PT, R3, R26, PT ;  /* 0x0000001a0300720c */ /* 0x028fda0003f05270 */
[----:B------:R-:W-:Y:S05]  /*03c0*/  @!P0 BREAK.RELIABLE B0 ;  /* 0x0000000000008942 */ /* 0x000fea0003800100 */
[----:B------:R-:W-:Y:S05]  /*03d0*/  @!P0 BRA `(.L_x_6) ;  /* 0x00000000006c8947 */ /* 0x000fea0003800000 */
[----:B------:R-:W1:Y:S01]  /*03e0*/  LDCU.64 UR4, c[0x0][0x388] ;  /* 0x00007100ff0477ac */ /* 0x000e620008000a00 */
[----:B------:R-:W-:Y:S02]  /*03f0*/  IADD3 R0, P0, PT, R0, 0x1, RZ ;  /* 0x0000000100007810 */ /* 0x000fe40007f1e0ff */
[----:B------:R-:W-:Y:S02]  /*0400*/  IADD3 R4, P1, PT, R4, 0x10, RZ ;  /* 0x0000001004047810 */ /* 0x000fe40007f3e0ff */
[----:B------:R-:W-:-:S03]  /*0410*/  IADD3.X R6, PT, PT, RZ, R6, RZ, P0, !PT ;  /* 0x00000006ff067210 */ /* 0x000fc600007fe4ff */
[----:B------:R-:W-:Y:S01]  /*0420*/  IMAD.X R5, RZ, RZ, R5, P1 ;  /* 0x000000ffff057224 */ /* 0x000fe200008e0605 */
[----:B-1----:R-:W-:-:S04]  /*0430*/  ISETP.GE.U32.AND P0, PT, R0, UR4, PT ;  /* 0x0000000400007c0c */ /* 0x002fc8000bf06070 */
[----:B------:R-:W-:-:S13]  /*0440*/  ISETP.GE.U32.AND.EX P0, PT, R6, UR5, PT, P0 ;  /* 0x0000000506007c0c */ /* 0x000fda000bf06100 */
[----:B------:R-:W-:Y:S05]  /*0450*/  @!P0 BRA `(.L_x_7) ;  /* 0xfffffffc00d08947 */ /* 0x000fea000383ffff */
[----:B------:R-:W-:Y:S05]  /*0460*/  BSYNC.RELIABLE B0 ;  /* 0x0000000000007941 */ /* 0x000fea0003800100 */
.L_x_5:
[----:B------:R-:W-:Y:S01]  /*0470*/  MOV R14, 0x8 ;  /* 0x00000008000e7802 */ /* 0x000fe20000000f00 */
[----:B------:R-:W1:Y:S01]  /*0480*/  LDCU.64 UR4, c[0x4][0x30] ;  /* 0x01000600ff0477ac */ /* 0x000e620008000a00 */
[----:B------:R-:W-:Y:S02]  /*0490*/  HFMA2 R13, -RZ, RZ, 0, 0 ;  /* 0x00000000ff0d7431 */ /* 0x000fe400000001ff */
[----:B------:R-:W-:Y:S01]  /*04a0*/  IMAD.MOV.U32 R8, RZ, RZ, 0x168 ;  /* 0x00000168ff087424 */ /* 0x000fe200078e00ff */
[----:B------:R-:W3:Y:S01]  /*04b0*/  LDCU.64 UR6, c[0x4][0x28] ;  /* 0x01000500ff0677ac */ /* 0x000ee20008000a00 */
[----:B------:R-:W4:Y:S01]  /*04c0*/  LDC.64 R14, c[0x4][R14] ;  /* 0x010000000e0e7b82 */ /* 0x000f220000000a00 */
[----:B------:R-:W-:Y:S01]  /*04d0*/  IMAD.MOV.U32 R12, RZ, RZ, 0x1 ;  /* 0x00000001ff0c7424 */ /* 0x000fe200078e00ff */
[----:B------:R-:W5:Y:S01]  /*04e0*/  LDCU.64 UR8, c[0x4][0x18] ;  /* 0x01000300ff0877ac */ /* 0x000f620008000a00 */
[----:B-1----:R-:W-:Y:S02]  /*04f0*/  IMAD.U32 R4, RZ, RZ, UR4 ;  /* 0x00000004ff047e24 */ /* 0x002fe4000f8e00ff */
[----:B------:R-:W-:-:S02]  /*0500*/  IMAD.U32 R5, RZ, RZ, UR5 ;  /* 0x00000005ff057e24 */ /* 0x000fc4000f8e00ff */
[----:B---3--:R-:W-:Y:S01]  /*0510*/  IMAD.U32 R6, RZ, RZ, UR6 ;  /* 0x00000006ff067e24 */ /* 0x008fe2000f8e00ff */
[----:B------:R-:W-:Y:S01]  /*0520*/  MOV R7, UR7 ;  /* 0x0000000700077c02 */ /* 0x000fe20008000f00 */
[----:B-----5:R-:W-:Y:S02]  /*0530*/  IMAD.U32 R10, RZ, RZ, UR8 ;  /* 0x00000008ff0a7e24 */ /* 0x020fe4000f8e00ff */
[----:B------:R-:W-:-:S07]  /*0540*/  IMAD.U32 R11, RZ, RZ, UR9 ;  /* 0x00000009ff0b7e24 */ /* 0x000fce000f8e00ff */
[----:B------:R-:W-:-:S07]  /*0550*/  LEPC R20, `(.L_x_8) ;  /* 0x000000001014794e */ /* 0x000fce0000000000 */
[----:B0-2-4-:R-:W-:Y:S05]  /*0560*/  CALL.ABS.NOINC R14 ;  /* 0x000000000e007343 */ /* 0x015fea0003c00000 */
.L_x_8:
[----:B------:R-:W-:Y:S01]  /*0570*/  CS2R R4, SRZ ;  /* 0x0000000000047805 */ /* 0x000fe2000001ff00 */
[----:B------:R-:W-:Y:S06]  /*0580*/  BRA `(.L_x_9) ;  /* 0x0000000000047947 */ /* 0x000fec0003800000 */
.L_x_6:
[----:B------:R-:W5:Y:S02]  /*0590*/  LDG.E.64 R4, desc[UR36][R4.64+-0x8] ;  /* 0xfffff82404047981 */ /* 0x000f64000c1e1b00 */
.L_x_9:
[----:B------:R-:W-:Y:S05]  /*05a0*/  BSYNC.RECONVERGENT B6 ;  /* 0x0000000000067941 */ /* 0x000fea0003800200 */
.L_x_4:
[----:B--2--5:R-:W-:Y:S01]  /*05b0*/  DSETP.GT.AND P0, PT, R4, R30, PT ;  /* 0x0000001e0400722a */ /* 0x024fe20003f04000 */
[----:B------:R-:W-:-:S13]  /*05c0*/  BSSY.RELIABLE B0, `(.L_x_10) ;  /* 0x0000017000007945 */ /* 0x000fda0003800100 */
[----:B------:R-:W-:Y:S05]  /*05d0*/  @!P0 BRA `(.L_x_11) ;  /* 0x0000000000548947 */ /* 0x000fea0003800000 */
[----:B------:R-:W-:-:S07]  /*05e0*/  IMAD.MOV.U32 R3, RZ, RZ, RZ ;  /* 0x000000ffff037224 */ /* 0x000fce00078e00ff */
.L_x_12:
[----:B------:R-:W-:-:S06]  /*05f0*/  IMAD.WIDE.U32 R4, R3, 0x4, R18 ;  /* 0x0000000403047825 */ /* 0x000fcc00078e0012 */
[----:B------:R-:W2:Y:S02]  /*0600*/  LD.E R5, desc[UR36][R4.64] ;  /* 0x0000002404057980 */ /* 0x000ea4000c101900 */
[----:B--2---:R-:W-:-:S13]  /*0610*/  ISETP.NE.AND P0, PT, R5, R26, PT ;  /* 0x0000001a0500720c */ /* 0x004fda0003f05270 */
[----:B------:R-:W-:Y:S05]  /*0620*/  @!P0 BRA `(.L_x_11) ;  /* 0x0000000000408947 */ /* 0x000fea0003800000 */
[----:B------:R-:W-:-:S05]  /*0630*/  VIADD R3, R3, 0x1 ;  /* 0x0000000103037836 */ /* 0x000fca0000000000 */
[----:B------:R-:W-:-:S13]  /*0640*/  ISETP.NE.AND P0, PT, R3, R24, PT ;  /* 0x000000180300720c */ /* 0x000fda0003f05270 */
[----:B------:R-:W-:Y:S05]  /*0650*/  @P0 BRA `(.L_x_12) ;  /* 0xfffffffc00e40947 */ /* 0x000fea000383ffff */
[----:B------:R-:W-:Y:S01]  /*0660*/  VIADD R7, R24, 0xffffffff ;  /* 0xffffffff18077836 */ /* 0x000fe20000000000 */
[----:B------:R-:W1:Y:S03]  /*0670*/  LDCU.64 UR4, c[0x0][0x390] ;  /* 0x00007200ff0477ac */ /* 0x000e660008000a00 */
[----:B------:R-:W-:-:S06]  /*0680*/  IMAD.WIDE.U32 R6, R7, 0x4, R18 ;  /* 0x0000000407067825 */ /* 0x000fcc00078e0012 */
[----:B------:R-:W2:Y:S02]  /*0690*/  LD.E R7, desc[UR36][R6.64] ;  /* 0x0000002406077980 */ /* 0x000ea4000c101900 */
[CC--:B--2---:R-:W-:Y:S02]  /*06a0*/  VIMNMX.U32 R0, PT, PT, R26.reuse, R7.reuse, PT ;  /* 0x000000071a007248 */ /* 0x0c4fe40003fe0000 */
[----:B------:R-:W-:-:S05]  /*06b0*/  VIMNMX.U32 R3, PT, PT, R26, R7, !PT ;  /* 0x000000071a037248 */ /* 0x000fca0007fe0000 */
[----:B------:R-:W-:-:S04]  /*06c0*/  IMAD.IADD R3, R3, 0x1, -R0 ;  /* 0x0000000103037824 */ /* 0x000fc800078e0a00 */
[----:B-1----:R-:W-:-:S04]  /*06d0*/  IMAD.WIDE.U32 R4, R3, UR4, RZ ;  /* 0x0000000403047c25 */ /* 0x002fc8000f8e00ff */
[----:B------:R-:W-:Y:S01]  /*06e0*/  IMAD R3, R3, UR5, R5 ;  /* 0x0000000503037c24 */ /* 0x000fe2000f8e0205 */
[----:B------:R-:W-:-:S04]  /*06f0*/  ISETP.GE.U32.AND P0, PT, R4, R2, PT ;  /* 0x000000020400720c */ /* 0x000fc80003f06070 */
[----:B------:R-:W-:-:S13]  /*0700*/  ISETP.GE.U32.AND.EX P0, PT, R3, RZ, PT, P0 ;  /* 0x000000ff0300720c */ /* 0x000fda0003f06100 */
[----:B------:R-:W-:Y:S05]  /*0710*/  @P0 BREAK.RELIABLE B0 ;  /* 0x0000000000000942 */ /* 0x000fea0003800100 */
[----:B------:R-:W-:Y:S05]  /*0720*/  @P0 BRA `(.L_x_13) ;  /* 0x0000000400ac0947 */ /* 0x000fea0003800000 */
.L_x_11:
[----:B------:R-:W-:Y:S05]  /*0730*/  BSYNC.RELIABLE B0 ;  /* 0x0000000000007941 */ /* 0x000fea0003800100 */
.L_x_10:
[----:B------:R-:W1:Y:S01]  /*0740*/  LDCU.64 UR4, c[0x0][0x388] ;  /* 0x00007100ff0477ac */ /* 0x000e620008000a00 */
[----:B------:R-:W-:-:S04]  /*0750*/  IADD3 R25, PT, PT, R25, 0x1, RZ ;  /* 0x0000000119197810 */ /* 0x000fc80007ffe0ff */
[----:B-1----:R-:W-:-:S04]  /*0760*/  ISETP.NE.U32.AND P0, PT, R25, UR4, PT ;  /* 0x0000000419007c0c */ /* 0x002fc8000bf05070 */
[----:B------:R-:W-:-:S13]  /*0770*/  ISETP.NE.AND.EX P0, PT, RZ, UR5, PT, P0 ;  /* 0x00000005ff007c0c */ /* 0x000fda000bf05300 */
[----:B------:R-:W-:Y:S05]  /*0780*/  @P0 BRA `(.L_x_14) ;  /* 0xfffffff800bc0947 */ /* 0x000fea000383ffff */
[----:B------:R-:W-:Y:S05]  /*0790*/  BRA `(.L_x_15) ;  /* 0x00000004002c7947 */ /* 0x000fea0003800000 */
.L_x_3:
[----:B------:R-:W-:-:S07]  /*07a0*/  IMAD.MOV.U32 R25, RZ, RZ, RZ ;  /* 0x000000ffff197224 */ /* 0x000fce00078e00ff */
.L_x_24:
[----:B------:R-:W-:Y:S01]  /*07b0*/  VIADD R7, R24, 0xffffffff ;  /* 0xffffffff18077836 */ /* 0x000fe20000000000 */
[----:B-1----:R-:W1:Y:S03]  /*07c0*/  LDCU.128 UR4, c[0x0][0x380] ;  /* 0x00007000ff0477ac */ /* 0x002e660008000c00 */
[----:B------:R-:W-:-:S05]  /*07d0*/  IMAD.WIDE.U32 R6, R7, 0x4, R18 ;  /* 0x0000000407067825 */ /* 0x000fca00078e0012 */
[----:B------:R-:W1:Y:S01]  /*07e0*/  LD.E R3, desc[UR36][R6.64] ;  /* 0x0000002406037980 */ /* 0x000e62000c101900 */
[----:B------:R-:W-:Y:S02]  /*07f0*/  IMAD.MOV.U32 R4, RZ, RZ, R25 ;  /* 0x000000ffff047224 */ /* 0x000fe400078e0019 */
[----:B------:R-:W-:Y:S02]  /*0800*/  IMAD.MOV.U32 R5, RZ, RZ, RZ ;  /* 0x000000ffff057224 */ /* 0x000fe400078e00ff */
[----:B-1----:R-:W-:-:S04]  /*0810*/  IMAD.WIDE.U32 R4, R3, UR6, R4 ;  /* 0x0000000603047c25 */ /* 0x002fc8000f8e0004 */
[----:B------:R-:W-:Y:S01]  /*0820*/  IMAD R5, R3, UR7, R5 ;  /* 0x0000000703057c24 */ /* 0x000fe2000f8e0205 */
[----:B------:R-:W-:-:S04]  /*0830*/  LEA R26, P0, R4, UR4, 0x4 ;  /* 0x00000004041a7c11 */ /* 0x000fc8000f8020ff */
[----:B------:R-:W-:-:S05]  /*0840*/  LEA.HI.X R27, R4, UR5, R5, 0x4, P0 ;  /* 0x00000005041b7c11 */ /* 0x000fca00080f2405 */
[----:B------:R1:W5:Y:S01]  /*0850*/  LDG.E R26, desc[UR36][R26.64+0x8] ;  /* 0x000008241a1a7981 */ /* 0x000362000c1e1900 */
[----:B------:R-:W-:Y:S04]  /*0860*/  BSSY.RECONVERGENT B6, `(.L_x_16) ;  /* 0x0000028000067945 */ /* 0x000fe80003800200 */
[----:B------:R-:W-:Y:S01]  /*0870*/  BSSY.RELIABLE B0, `(.L_x_17) ;  /* 0x0000013000007945 */ /* 0x000fe20003800100 */
[----:B------:R-:W-:-:S07]  /*0880*/  CS2R R10, SRZ ;  /* 0x00000000000a7805 */ /* 0x000fce000001ff00 */
.L_x_19:
[----:B------:R-:W3:Y:S01]  /*0890*/  LDC.64 R4, c[0x0][0x388] ;  /* 0x0000e200ff047b82 */ /* 0x000ee20000000a00 */
[----:B------:R-:W-:Y:S01]  /*08a0*/  MOV R8, R11 ;  /* 0x0000000b00087202 */ /* 0x000fe20000000f00 */
[----:B------:R-:W-:-:S06]  /*08b0*/  IMAD.MOV.U32 R9, RZ, RZ, R10 ;  /* 0x000000ffff097224 */ /* 0x000fcc00078e000a */
[----:B------:R-:W4:Y:S01]  /*08c0*/  LDC.64 R6, c[0x0][0x380] ;  /* 0x0000e000ff067b82 */ /* 0x000f220000000a00 */
[----:B---3--:R-:W-:-:S04]  /*08d0*/  IMAD.WIDE.U32 R8, R3, R4, R8 ;  /* 0x0000000403087225 */ /* 0x008fc800078e0008 */
[----:B------:R-:W-:Y:S01]  /*08e0*/  IMAD R0, R3, R5, R9 ;  /* 0x0000000503007224 */ /* 0x000fe200078e0209 */
[----:B----4-:R-:W-:-:S04]  /*08f0*/  LEA R6, P0, R8, R6, 0x4 ;  /* 0x0000000608067211 */ /* 0x010fc800078020ff */
[----:B------:R-:W-:-:S05]  /*0900*/  LEA.HI.X R7, R8, R7, R0, 0x4, P0 ;  /* 0x0000000708077211 */ /* 0x000fca00000f2400 */
[----:B------:R-:W3:Y:S02]  /*0910*/  LDG.E R9, desc[UR36][R6.64+0x8] ;  /* 0x0000082406097981 */ /* 0x000ee4000c1e1900 */
[----:B---3-5:R-:W-:-:S13]  /*0920*/  ISETP.NE.AND P0, PT, R9, R26, PT ;  /* 0x0000001a0900720c */ /* 0x028fda0003f05270 */
[----:B------:R-:W-:Y:S05]  /*0930*/  @!P0 BREAK.RELIABLE B0 ;  /* 0x0000000000008942 */ /* 0x000fea0003800100 */
[----:B------:R-:W-:Y:S05]  /*0940*/  @!P0 BRA `(.L_x_18) ;  /* 0x0000000000608947 */ /* 0x000fea0003800000 */
[----:B------:R-:W-:-:S04]  /*0950*/  IADD3 R11, P1, PT, R11, 0x1, RZ ;  /* 0x000000010b0b7810 */ /* 0x000fc80007f3e0ff */
[----:B------:R-:W-:Y:S01]  /*0960*/  ISETP.GE.U32.AND P0, PT, R11, R4, PT ;  /* 0x000000040b00720c */ /* 0x000fe20003f06070 */
[----:B------:R-:W-:-:S05]  /*0970*/  IMAD.X R10, RZ, RZ, R10, P1 ;  /* 0x000000ffff0a7224 */ /* 0x000fca00008e060a */
[----:B------:R-:W-:-:S13]  /*0980*/  ISETP.GE.U32.AND.EX P0, PT, R10, R5, PT, P0 ;  /* 0x000000050a00720c */ /* 0x000fda0003f06100 */
[----:B------:R-:W-:Y:S05]  /*0990*/  @!P0 BRA `(.L_x_19) ;  /* 0xfffffffc00bc8947 */ /* 0x000fea000383ffff */
[----:B------:R-:W-:Y:S05]  /*09a0*/  BSYNC.RELIABLE B0 ;  /* 0x0000000000007941 */ /* 0x000fea0003800100 */
.L_x_17:
[----:B------:R-:W-:Y:S01]  /*09b0*/  MOV R14, 0x8 ;  /* 0x00000008000e7802 */ /* 0x000fe20000000f00 */
[----:B------:R-:W3:Y:S01]  /*09c0*/  LDCU.64 UR4, c[0x4][0x30] ;  /* 0x01000600ff0477ac */ /* 0x000ee20008000a00 */
[----:B------:R-:W-:Y:S02]  /*09d0*/  HFMA2 R12, -RZ, RZ, 0, 5.9604644775390625e-08 ;  /* 0x00000001ff0c7431 */ /* 0x000fe400000001ff */
[----:B------:R-:W-:Y:S01]  /*09e0*/  IMAD.MOV.U32 R8, RZ, RZ, 0x168 ;  /* 0x00000168ff087424 */ /* 0x000fe200078e00ff */
[----:B------:R-:W4:Y:S01]  /*09f0*/  LDCU.64 UR6, c[0x4][0x28] ;  /* 0x01000500ff0677ac */ /* 0x000f220008000a00 */
[----:B------:R-:W0:Y:S01]  /*0a00*/  LDC.64 R14, c[0x4][R14] ;  /* 0x010000000e0e7b82 */ /* 0x000e220000000a00 */
[----:B------:R-:W-:Y:S01]  /*0a10*/  IMAD.MOV.U32 R13, RZ, RZ, RZ ;  /* 0x000000ffff0d7224 */ /* 0x000fe200078e00ff */
[----:B------:R-:W5:Y:S01]  /*0a20*/  LDCU.64 UR8, c[0x4][0x18] ;  /* 0x01000300ff0877ac */ /* 0x000f620008000a00 */
[----:B---3--:R-:W-:Y:S02]  /*0a30*/  IMAD.U32 R4, RZ, RZ, UR4 ;  /* 0x00000004ff047e24 */ /* 0x008fe4000f8e00ff */
[----:B------:R-:W-:Y:S01]  /*0a40*/  IMAD.U32 R5, RZ, RZ, UR5 ;  /* 0x00000005ff057e24 */ /* 0x000fe2000f8e00ff */
[----:B----4-:R-:W-:Y:S01]  /*0a50*/  MOV R6, UR6 ;  /* 0x0000000600067c02 */ /* 0x010fe20008000f00 */
[----:B------:R-:W-:-:S02]  /*0a60*/  IMAD.U32 R7, RZ, RZ, UR7 ;  /* 0x00000007ff077e24 */ /* 0x000fc4000f8e00ff */
[----:B-----5:R-:W-:Y:S02]  /*0a70*/  IMAD.U32 R10, RZ, RZ, UR8 ;  /* 0x00000008ff0a7e24 */ /* 0x020fe4000f8e00ff */
[----:B------:R-:W-:-:S07]  /*0a80*/  IMAD.U32 R11, RZ, RZ, UR9 ;  /* 0x00000009ff0b7e24 */ /* 0x000fce000f8e00ff */
[----:B------:R-:W-:-:S07]  /*0a90*/  LEPC R20, `(.L_x_20) ;  /* 0x000000001014794e */ /* 0x000fce0000000000 */
[----:B012---:R-:W-:Y:S05]  /*0aa0*/  CALL.ABS.NOINC R14 ;  /* 0x000000000e007343 */ /* 0x007fea0003c00000 */
.L_x_20:
[----:B------:R-:W-:Y:S01]  /*0ab0*/  CS2R R6, SRZ ;  /* 0x0000000000067805 */ /* 0x000fe2000001ff00 */
[----:B------:R-:W-:Y:S06]  /*0ac0*/  BRA `(.L_x_21) ;  /* 0x0000000000047947 */ /* 0x000fec0003800000 */
.L_x_18:
[----:B------:R-:W5:Y:S02]  /*0ad0*/  LDG.E.64 R6, desc[UR36][R6.64] ;  /* 0x0000002406067981 */ /* 0x000f64000c1e1b00 */
.L_x_21:
[----:B------:R-:W-:Y:S05]  /*0ae0*/  BSYNC.RECONVERGENT B6 ;  /* 0x0000000000067941 */ /* 0x000fea0003800200 */
.L_x_16:
[----:B--2--5:R-:W-:Y:S01]  /*0af0*/  DSETP.GT.AND P0, PT, R6, R30, PT ;  /* 0x0000001e0600722a */ /* 0x024fe20003f04000 */
[----:B------:R-:W-:-:S13]  /*0b00*/  BSSY.RELIABLE B0, `(.L_x_22) ;  /* 0x000000f000007945 */ /* 0x000fda0003800100 */
[----:B------:R-:W-:Y:S05]  /*0b10*/  @!P0 BRA `(.L_x_23) ;  /* 0x0000000000348947 */ /* 0x000fea0003800000 */
[----:B------:R-:W-:Y:S01]  /*0b20*/  VIADD R7, R24, 0xffffffff ;  /* 0xffffffff18077836 */ /* 0x000fe20000000000 */
[----:B------:R-:W2:Y:S03]  /*0b30*/  LDCU.64 UR4, c[0x0][0x390] ;  /* 0x00007200ff0477ac */ /* 0x000ea60008000a00 */
[----:B------:R-:W-:-:S06]  /*0b40*/  IMAD.WIDE.U32 R6, R7, 0x4, R18 ;  /* 0x0000000407067825 */ /* 0x000fcc00078e0012 */
[----:B------:R-:W3:Y:S02]  /*0b50*/  LD.E R7, desc[UR36][R6.64] ;  /* 0x0000002406077980 */ /* 0x000ee4000c101900 */
[CC--:B---3--:R-:W-:Y:S02]  /*0b60*/  VIMNMX.U32 R0, PT, PT, R26.reuse, R7.reuse, PT ;  /* 0x000000071a007248 */ /* 0x0c8fe40003fe0000 */
[----:B------:R-:W-:-:S05]  /*0b70*/  VIMNMX.U32 R3, PT, PT, R26, R7, !PT ;  /* 0x000000071a037248 */ /* 0x000fca0007fe0000 */
[----:B------:R-:W-:-:S04]  /*0b80*/  IMAD.IADD R3, R3, 0x1, -R0 ;  /* 0x0000000103037824 */ /* 0x000fc800078e0a00 */
[----:B--2---:R-:W-:-:S04]  /*0b90*/  IMAD.WIDE.U32 R4, R3, UR4, RZ ;  /* 0x0000000403047c25 */ /* 0x004fc8000f8e00ff */
[----:B------:R-:W-:Y:S01]  /*0ba0*/  IMAD R3, R3, UR5, R5 ;  /* 0x0000000503037c24 */ /* 0x000fe2000f8e0205 */
[----:B------:R-:W-:-:S04]  /*0bb0*/  ISETP.GE.U32.AND P0, PT, R4, R2, PT ;  /* 0x000000020400720c */ /* 0x000fc80003f06070 */
[----:B------:R-:W-:-:S13]  /*0bc0*/  ISETP.GE.U32.AND.EX P0, PT, R3, RZ, PT, P0 ;  /* 0x000000ff0300720c */ /* 0x000fda0003f06100 */
[----:B------:R-:W-:Y:S05]  /*0bd0*/  @P0 BREAK.RELIABLE B0 ;  /* 0x0000000000000942 */ /* 0x000fea0003800100 */
[----:B------:R-:W-:Y:S05]  /*0be0*/  @P0 BRA `(.L_x_13) ;  /* 0x00000000007c0947 */ /* 0x000fea0003800000 */
.L_x_23:
[----:B------:R-:W-:Y:S05]  /*0bf0*/  BSYNC.RELIABLE B0 ;  /* 0x0000000000007941 */ /* 0x000fea0003800100 */
.L_x_22:
[----:B------:R-:W2:Y:S01]  /*0c00*/  LDCU.64 UR4, c[0x0][0x388] ;  /* 0x00007100ff0477ac */ /* 0x000ea20008000a00 */
[----:B------:R-:W-:-:S04]  /*0c10*/  IADD3 R25, PT, PT, R25, 0x1, RZ ;  /* 0x0000000119197810 */ /* 0x000fc80007ffe0ff */
[----:B--2---:R-:W-:-:S04]  /*0c20*/  ISETP.NE.U32.AND P0, PT, R25, UR4, PT ;  /* 0x0000000419007c0c */ /* 0x004fc8000bf05070 */
[----:B------:R-:W-:-:S13]  /*0c30*/  ISETP.NE.AND.EX P0, PT, RZ, UR5, PT, P0 ;  /* 0x00000005ff007c0c */ /* 0x000fda000bf05300 */
[----:B------:R-:W-:Y:S05]  /*0c40*/  @P0 BRA `(.L_x_24) ;  /* 0xfffffff800d80947 */ /* 0x000fea000383ffff */
.L_x_15:
[----:B------:R-:W-:Y:S01]  /*0c50*/  ISETP.NE.AND P0, PT, R24, RZ, PT ;  /* 0x000000ff1800720c */ /* 0x000fe20003f05270 */
[----:B------:R-:W-:Y:S01]  /*0c60*/  BSSY.RECONVERGENT B0, `(.L_x_25) ;  /* 0x0000016000007945 */ /* 0x000fe20003800200 */
[----:B------:R-:W-:-:S11]  /*0c70*/  IMAD.MOV.U32 R3, RZ, RZ, RZ ;  /* 0x000000ffff037224 */ /* 0x000fd600078e00ff */
[----:B------:R-:W-:Y:S05]  /*0c80*/  @!P0 BRA `(.L_x_26) ;  /* 0x00000000002c8947 */ /* 0x000fea0003800000 */
[----:B------:R-:W-:-:S07]  /*0c90*/  IMAD.MOV.U32 R3, RZ, RZ, RZ ;  /* 0x000000ffff037224 */ /* 0x000fce00078e00ff */
.L_x_31:
[----:B------:R-:W-:Y:S01]  /*0ca0*/  BSSY.RELIABLE B1, `(.L_x_27) ;  /* 0x000000c000017945 */ /* 0x000fe20003800100 */
[----:B------:R-:W-:-:S07]  /*0cb0*/  IMAD.MOV.U32 R7, RZ, RZ, RZ ;  /* 0x000000ffff077224 */ /* 0x000fce00078e00ff */
.L_x_29:
[----:B------:R-:W-:-:S06]  /*0cc0*/  IMAD.WIDE.U32 R4, R7, 0x4, R18 ;  /* 0x0000000407047825 */ /* 0x000fcc00078e0012 */
[----:B------:R-:W2:Y:S02]  /*0cd0*/  LD.E R4, desc[UR36][R4.64] ;  /* 0x0000002404047980 */ /* 0x000ea4000c101900 */
[----:B--2---:R-:W-:-:S13]  /*0ce0*/  ISETP.NE.AND P0, PT, R4, R3, PT ;  /* 0x000000030400720c */ /* 0x004fda0003f05270 */
[----:B------:R-:W-:Y:S05]  /*0cf0*/  @!P0 BRA `(.L_x_28) ;  /* 0x0000000000188947 */ /* 0x000fea0003800000 */
[----:B------:R-:W-:-:S04]  /*0d00*/  IADD3 R7, PT, PT, R7, 0x1, RZ ;  /* 0x0000000107077810 */ /* 0x000fc80007ffe0ff */
[----:B------:R-:W-:-:S13]  /*0d10*/  ISETP.NE.AND P0, PT, R7, R24, PT ;  /* 0x000000180700720c */ /* 0x000fda0003f05270 */
[----:B------:R-:W-:Y:S05]  /*0d20*/  @!P0 BREAK.RELIABLE B1 ;  /* 0x0000000000018942 */ /* 0x000fea0003800100 */
[----:B------:R-:W-:Y:S05]  /*0d30*/  @P0 BRA `(.L_x_29) ;  /* 0xfffffffc00e00947 */ /* 0x000fea000383ffff */
.L_x_26:
[----:B------:R2:W-:Y:S01]  /*0d40*/  ST.E desc[UR36][R16.64], R3 ;  /* 0x0000000310007985 */ /* 0x0005e2000c101924 */
[----:B------:R-:W-:Y:S05]  /*0d50*/  BRA `(.L_x_30) ;  /* 0x0000000000187947 */ /* 0x000fea0003800000 */
.L_x_28:
[----:B------:R-:W-:Y:S05]  /*0d60*/  BSYNC.RELIABLE B1 ;  /* 0x0000000000017941 */ /* 0x000fea0003800100 */
.L_x_27:
[----:B------:R-:W2:Y:S01]  /*0d70*/  LDCU.64 UR4, c[0x0][0x388] ;  /* 0x00007100ff0477ac */ /* 0x000ea20008000a00 */
[----:B------:R-:W-:-:S05]  /*0d80*/  VIADD R3, R3, 0x1 ;  /* 0x0000000103037836 */ /* 0x000fca0000000000 */
[----:B--2---:R-:W-:-:S04]  /*0d90*/  ISETP.GE.U32.AND P0, PT, R3, UR4, PT ;  /* 0x0000000403007c0c */ /* 0x004fc8000bf06070 */
[----:B------:R-:W-:-:S13]  /*0da0*/  ISETP.GE.U32.AND.EX P0, PT, RZ, UR5, PT, P0 ;  /* 0x00000005ff007c0c */ /* 0x000fda000bf06100 */
[----:B------:R-:W-:Y:S05]  /*0db0*/  @!P0 BRA `(.L_x_31) ;  /* 0xfffffffc00b88947 */ /* 0x000fea000383ffff */
.L_x_30:
[----:B------:R-:W-:Y:S05]  /*0dc0*/  BSYNC.RECONVERGENT B0 ;  /* 0x0000000000007941 */ /* 0x000fea0003800200 */
.L_x_25:
[----:B------:R-:W-:Y:S05]  /*0dd0*/  BRA `(.L_x_32) ;  /* 0x0000000000047947 */ /* 0x000fea0003800000 */
.L_x_13:
[----:B------:R2:W-:Y:S02]  /*0de0*/  ST.E desc[UR36][R16.64], R26 ;  /* 0x0000001a10007985 */ /* 0x0005e4000c101924 */
.L_x_32:
[----:B------:R-:W-:Y:S05]  /*0df0*/  BSYNC.RECONVERGENT B7 ;  /* 0x0000000000077941 */ /* 0x000fea0003800200 */
.L_x_2:
[----:B------:R-:W3:Y:S01]  /*0e00*/  LDCU.64 UR4, c[0x0][0x388] ;  /* 0x00007100ff0477ac */ /* 0x000ee20008000a00 */
[----:B--2---:R-:W-:-:S04]  /*0e10*/  VIADD R3, R24, 0x1 ;  /* 0x0000000118037836 */ /* 0x004fc80000000000 */
[----:B0-----:R-:W-:Y:S02]  /*0e20*/  IMAD.MOV.U32 R24, RZ, RZ, R3 ;  /* 0x000000ffff187224 */ /* 0x001fe400078e0003 */
[----:B---3--:R-:W-:Y:S01]  /*0e30*/  IMAD.U32 R10, RZ, RZ, UR4 ;  /* 0x00000004ff0a7e24 */ /* 0x008fe2000f8e00ff */
[----:B------:R-:W-:-:S04]  /*0e40*/  MOV R13, UR5 ;  /* 0x00000005000d7c02 */ /* 0x000fc80008000f00 */
[----:B------:R-:W-:-:S04]  /*0e50*/  ISETP.GE.U32.AND P0, PT, R3, R10, PT ;  /* 0x0000000a0300720c */ /* 0x000fc80003f06070 */
[----:B------:R-:W-:-:S13]  /*0e60*/  ISETP.GE.U32.AND.EX P0, PT, RZ, R13, PT, P0 ;  /* 0x0000000dff00720c */ /* 0x000fda0003f06100 */
[----:B------:R-:W-:Y:S05]  /*0e70*/  @!P0 BRA `(.L_x_33) ;  /* 0xfffffff000e08947 */ /* 0x000fea000383ffff */
[----:B------:R-:W-:Y:S05]  /*0e80*/  BSYNC.RECONVERGENT B8 ;  /* 0x0000000000087941 */ /* 0x000fea0003800200 */
.L_x_1:
[----:B------:R-:W-:-:S04]  /*0e90*/  ISETP.NE.U32.AND P0, PT, R10, RZ, PT ;  /* 0x000000ff0a00720c */ /* 0x000fc80003f05070 */
[----:B------:R-:W-:-:S13]  /*0ea0*/  ISETP.NE.AND.EX P0, PT, R13, RZ, PT, P0 ;  /* 0x000000ff0d00720c */ /* 0x000fda0003f05300 */
[----:B------:R-:W-:Y:S05]  /*0eb0*/  @!P0 EXIT ;  /* 0x000000000000894d */ /* 0x000fea0003800000 */
[----:B------:R-:W-:Y:S01]  /*0ec0*/  IMAD.MOV.U32 R0, RZ, RZ, RZ ;  /* 0x000000ffff007224 */ /* 0x000fe200078e00ff */
[----:B------:R-:W-:Y:S01]  /*0ed0*/  MOV R8, RZ ;  /* 0x000000ff00087202 */ /* 0x000fe20000000f00 */
[----:B------:R-:W-:-:S07]  /*0ee0*/  IMAD.MOV.U32 R11, RZ, RZ, RZ ;  /* 0x000000ffff0b7224 */ /* 0x000fce00078e00ff */
.L_x_34:
[----:B------:R-:W-:-:S04]  /*0ef0*/  LEA R2, P0, R11, R18, 0x2 ;  /* 0x000000120b027211 */ /* 0x000fc800078010ff */
[----:B------:R-:W-:-:S05]  /*0f00*/  LEA.HI.X R3, R11, R19, R8, 0x2, P0 ;  /* 0x000000130b037211 */ /* 0x000fca00000f1408 */
[----:B0-----:R-:W2:Y:S01]  /*0f10*/  LD.E R4, desc[UR36][R2.64] ;  /* 0x0000002402047980 */ /* 0x001ea2000c101900 */
[----:B------:R-:W-:-:S04]  /*0f20*/  LEA R6, P0, R11, UR38, 0x4 ;  /* 0x000000260b067c11 */ /* 0x000fc8000f8020ff */
[----:B------:R-:W-:Y:S01]  /*0f30*/  LEA.HI.X R7, R11, UR39, R8, 0x4, P0 ;  /* 0x000000270b077c11 */ /* 0x000fe200080f2408 */
[----:B--2---:R-:W0:Y:S04]  /*0f40*/  I2F.F64.U32 R4, R4 ;  /* 0x0000000400047312 */ /* 0x004e280000201800 */
[----:B0-----:R0:W-:Y:S04]  /*0f50*/  STG.E.64 desc[UR36][R6.64], R4 ;  /* 0x0000000406007986 */ /* 0x0011e8000c101b24 */
[----:B------:R-:W2:Y:S01]  /*0f60*/  LD.E R9, desc[UR36][R2.64] ;  /* 0x0000002402097980 */ /* 0x000ea2000c101900 */
[----:B------:R-:W-:-:S04]  /*0f70*/  VIADD R11, R0, 0x1 ;  /* 0x00000001000b7836 */ /* 0x000fc80000000000 */
[----:B------:R-:W-:Y:S01]  /*0f80*/  IMAD.MOV.U32 R0, RZ, RZ, R11 ;  /* 0x000000ffff007224 */ /* 0x000fe200078e000b */
[----:B------:R-:W-:-:S04]  /*0f90*/  ISETP.GE.U32.AND P0, PT, R11, R10, PT ;  /* 0x0000000a0b00720c */ /* 0x000fc80003f06070 */
[----:B------:R-:W-:Y:S01]  /*0fa0*/  ISETP.GE.U32.AND.EX P0, PT, RZ, R13, PT, P0 ;  /* 0x0000000dff00720c */ /* 0x000fe20003f06100 */
[----:B--2---:R0:W-:-:S12]  /*0fb0*/  STG.E desc[UR36][R6.64+0x8], R9 ;  /* 0x0000080906007986 */ /* 0x0041d8000c101924 */
[----:B------:R-:W-:Y:S05]  /*0fc0*/  @!P0 BRA `(.L_x_34) ;  /* 0xfffffffc00c88947 */ /* 0x000fea000383ffff */
[----:B------:R-:W-:Y:S05]  /*0fd0*/  EXIT ;  /* 0x000000000000794d */ /* 0x000fea0003800000 */
.L_x_35:
[----:B------:R-:W-:-:S00]  /*0fe0*/  BRA `(.L_x_35) ;  /* 0xfffffffc00fc7947 */ /* 0x000fc0000383ffff */
[----:B------:R-:W-:-:S00]  /*0ff0*/  NOP ;  /* 0x0000000000007918 */ /* 0x000fc00000000000 */
        /* <DEDUP_REMOVED lines=8> */
.L_x_139:


//--------------------- .text._Z10sortScoresP6scoresy --------------------------
	.section	.text._Z10sortScoresP6scoresy,"ax",@progbits
	.align	128
        .global         _Z10sortScoresP6scoresy
        .type           _Z10sortScoresP6scoresy,@function
        .size           _Z10sortScoresP6scoresy,(.L_x_140 - _Z10sortScoresP6scoresy)
        .other          _Z10sortScoresP6scoresy,@"STO_CUDA_ENTRY STV_DEFAULT"
_Z10sortScoresP6scoresy:
.text._Z10sortScoresP6scoresy:
[----:B------:R-:W-:Y:S01]  /*0000*/  LDC R1, c[0x0][0x37c] ;  /* 0x0000df00ff017b82 */ /* 0x000fe20000000800 */
[----:B------:R-:W0:Y:S07]  /*0010*/  S2R R0, SR_TID.X ;  /* 0x0000000000007919 */ /* 0x000e2e0000002100 */
[----:B------:R-:W0:Y:S08]  /*0020*/  S2UR UR4, SR_CTAID.X ;  /* 0x00000000000479c3 */ /* 0x000e300000002500 */
[----:B------:R-:W0:Y:S08]  /*0030*/  LDC R3, c[0x0][0x360] ;  /* 0x0000d800ff037b82 */ /* 0x000e300000000800 */
[----:B------:R-:W1:Y:S01]  /*0040*/  LDC.64 R6, c[0x0][0x388] ;  /* 0x0000e200ff067b82 */ /* 0x000e620000000a00 */
[----:B0-----:R-:W-:-:S05]  /*0050*/  IMAD R3, R3, UR4, R0 ;  /* 0x0000000403037c24 */ /* 0x001fca000f8e0200 */
[----:B-1----:R-:W-:-:S04]  /*0060*/  ISETP.GE.U32.AND P0, PT, R3, R6, PT ;  /* 0x000000060300720c */ /* 0x002fc80003f06070 */
[----:B------:R-:W-:-:S13]  /*0070*/  ISETP.GE.U32.AND.EX P0, PT, RZ, R7, PT, P0 ;  /* 0x00000007ff00720c */ /* 0x000fda0003f06100 */
[----:B------:R-:W-:Y:S05]  /*0080*/  @P0 EXIT ;  /* 0x000000000000094d */ /* 0x000fea0003800000 */
[----:B------:R-:W0:Y:S01]  /*0090*/  LDCU.64 UR4, c[0x0][0x380] ;  /* 0x00007000ff0477ac */ /* 0x000e220008000a00 */
[----:B------:R-:W-:Y:S01]  /*00a0*/  ISETP.GE.U32.AND P0, PT, R6, 0x2, PT ;  /* 0x000000020600780c */ /* 0x000fe20003f06070 */
[----:B------:R-:W-:-:S04]  /*00b0*/  IMAD.WIDE.U32 R4, R3, R6, RZ ;  /* 0x0000000603047225 */ /* 0x000fc800078e00ff */
[----:B------:R-:W-:Y:S01]  /*00c0*/  IMAD R3, R3, R7, R5 ;  /* 0x0000000703037224 */ /* 0x000fe200078e0205 */
[----:B0-----:R-:W-:-:S04]  /*00d0*/  LEA R2, P1, R4, UR4, 0x4 ;  /* 0x0000000404027c11 */ /* 0x001fc8000f8220ff */
[----:B------:R-:W-:-:S03]  /*00e0*/  LEA.HI.X R3, R4, UR5, R3, 0x4, P1 ;  /* 0x0000000504037c11 */ /* 0x000fc600088f2403 */
[----:B------:R-:W-:Y:S06]  /*00f0*/  @!P0 EXIT ;  /* 0x000000000000894d */ /* 0x000fec0003800000 */
[----:B------:R-:W-:Y:S01]  /*0100*/  IMAD.MOV.U32 R11, RZ, RZ, 0x1 ;  /* 0x00000001ff0b7424 */ /* 0x000fe200078e00ff */
[----:B------:R-:W0:Y:S06]  /*0110*/  LDCU.64 UR4, c[0x0][0x358] ;  /* 0x00006b00ff0477ac */ /* 0x000e2c0008000a00 */
.L_x_39:
[----:B------:R-:W-:-:S05]  /*0120*/  IMAD.WIDE.U32 R4, R11, 0x10, R2 ;  /* 0x000000100b047825 */ /* 0x000fca00078e0002 */
[----:B0-----:R0:W5:Y:S04]  /*0130*/  LDG.E.64 R6, desc[UR4][R4.64] ;  /* 0x0000000404067981 */ /* 0x001168000c1e1b00 */
[----:B------:R0:W5:Y:S01]  /*0140*/  LDG.E.64 R14, desc[UR4][R4.64+0x8] ;  /* 0x00000804040e7981 */ /* 0x000162000c1e1b00 */
[----:B------:R-:W-:Y:S01]  /*0150*/  BSSY.RECONVERGENT B0, `(.L_x_36) ;  /* 0x000000e000007945 */ /* 0x000fe20003800200 */
[----:B------:R-:W-:-:S07]  /*0160*/  IMAD.MOV.U32 R0, RZ, RZ, R11 ;  /* 0x000000ffff007224 */ /* 0x000fce00078e000b */
.L_x_38:
[----:B------:R-:W-:-:S05]  /*0170*/  IADD3 R17, PT, PT, R0, -0x1, RZ ;  /* 0xffffffff00117810 */ /* 0x000fca0007ffe0ff */
[----:B01----:R-:W-:-:S05]  /*0180*/  IMAD.WIDE.U32 R4, R17, 0x10, R2 ;  /* 0x0000001011047825 */ /* 0x003fca00078e0002 */
[----:B------:R-:W2:Y:S02]  /*0190*/  LDG.E.64 R8, desc[UR4][R4.64] ;  /* 0x0000000404087981 */ /* 0x000ea4000c1e1b00 */
[----:B--2--5:R-:W-:-:S14]  /*01a0*/  DSETP.GT.AND P0, PT, R8, R6, PT ;  /* 0x000000060800722a */ /* 0x024fdc0003f04000 */
[----:B------:R-:W-:Y:S05]  /*01b0*/  @P0 BRA `(.L_x_37) ;  /* 0x00000000001c0947 */ /* 0x000fea0003800000 */
[----:B------:R-:W2:Y:S01]  /*01c0*/  LDG.E.64 R12, desc[UR4][R4.64+0x8] ;  /* 0x00000804040c7981 */ /* 0x000ea2000c1e1b00 */
[----:B------:R-:W-:Y:S01]  /*01d0*/  ISETP.GT.AND P0, PT, R0, 0x1, PT ;  /* 0x000000010000780c */ /* 0x000fe20003f04270 */
[----:B------:R-:W-:Y:S02]  /*01e0*/  IMAD.MOV.U32 R0, RZ, RZ, R17 ;  /* 0x000000ffff007224 */ /* 0x000fe400078e0011 */
[----:B------:R1:W-:Y:S04]  /*01f0*/  STG.E.64 desc[UR4][R4.64+0x10], R8 ;  /* 0x0000100804007986 */ /* 0x0003e8000c101b04 */
[----:B--2---:R1:W-:Y:S06]  /*0200*/  STG.E.64 desc[UR4][R4.64+0x18], R12 ;  /* 0x0000180c04007986 */ /* 0x0043ec000c101b04 */
[----:B------:R-:W-:Y:S05]  /*0210*/  @P0 BRA `(.L_x_38) ;  /* 0xfffffffc00d40947 */ /* 0x000fea000383ffff */
[----:B------:R-:W-:-:S07]  /*0220*/  MOV R0, RZ ;  /* 0x000000ff00007202 */ /* 0x000fce0000000f00 */
.L_x_37:
[----:B------:R-:W-:Y:S05]  /*0230*/  BSYNC.RECONVERGENT B0 ;  /* 0x0000000000007941 */ /* 0x000fea0003800200 */
.L_x_36:
[----:B------:R-:W0:Y:S01]  /*0240*/  LDCU UR6, c[0x0][0x388] ;  /* 0x00007100ff0677ac */ /* 0x000e220008000800 */
[----:B-1----:R-:W-:Y:S01]  /*0250*/  IMAD.WIDE R4, R0, 0x10, R2 ;  /* 0x0000001000047825 */ /* 0x002fe200078e0202 */
[----:B------:R-:W-:-:S04]  /*0260*/  IADD3 R11, PT, PT, R11, 0x1, RZ ;  /* 0x000000010b0b7810 */ /* 0x000fc80007ffe0ff */
[----:B------:R1:W-:Y:S04]  /*0270*/  STG.E.64 desc[UR4][R4.64], R6 ;  /* 0x0000000604007986 */ /* 0x0003e8000c101b04 */
[----:B------:R1:W-:Y:S01]  /*0280*/  STG.E.64 desc[UR4][R4.64+0x8], R14 ;  /* 0x0000080e04007986 */ /* 0x0003e2000c101b04 */
[----:B0-----:R-:W-:-:S13]  /*0290*/  ISETP.NE.AND P0, PT, R11, UR6, PT ;  /* 0x000000060b007c0c */ /* 0x001fda000bf05270 */
[----:B-1----:R-:W-:Y:S05]  /*02a0*/  @P0 BRA `(.L_x_39) ;  /* 0xfffffffc009c0947 */ /* 0x002fea000383ffff */
[----:B------:R-:W-:Y:S05]  /*02b0*/  EXIT ;  /* 0x000000000000794d */ /* 0x000fea0003800000 */
.L_x_40:
        /* <DEDUP_REMOVED lines=12> */
.L_x_140:


//--------------------- .text._Z12computeScoreP10termvectorPjyP6scores --------------------------
	.section	.text._Z12computeScoreP10termvectorPjyP6scores,"ax",@progbits
	.align	128
        .global         _Z12computeScoreP10termvectorPjyP6scores
        .type           _Z12computeScoreP10termvectorPjyP6scores,@function
        .size           _Z12computeScoreP10termvectorPjyP6scores,(.L_x_138 - _Z12computeScoreP10termvectorPjyP6scores)
        .other          _Z12computeScoreP10termvectorPjyP6scores,@"STO_CUDA_ENTRY STV_DEFAULT"
_Z12computeScoreP10termvectorPjyP6scores:
.text._Z12computeScoreP10termvectorPjyP6scores:
[----:B------:R-:W-:Y:S01]  /*0000*/  LDC R1, c[0x0][0x37c] ;  /* 0x0000df00ff017b82 */ /* 0x000fe20000000800 */
[----:B------:R-:W0:Y:S01]  /*0010*/  S2R R3, SR_TID.X ;  /* 0x0000000000037919 */ /* 0x000e220000002100 */
[----:B------:R-:W1:Y:S06]  /*0020*/  LDCU UR5, c[0x0][0x390] ;  /* 0x00007200ff0577ac */ /* 0x000e6c0008000800 */
[----:B------:R-:W0:Y:S08]  /*0030*/  S2UR UR6, SR_CTAID.X ;  /* 0x00000000000679c3 */ /* 0x000e300000002500 */
[----:B------:R-:W0:Y:S01]  /*0040*/  LDC R2, c[0x0][0x360] ;  /* 0x0000d800ff027b82 */ /* 0x000e220000000800 */
[----:B-1----:R-:W-:-:S04]  /*0050*/  UIADD3 UR4, UPT, UPT, UR5, -0x1, URZ ;  /* 0xffffffff05047890 */ /* 0x002fc8000fffe0ff */
[----:B------:R-:W-:-:S04]  /*0060*/  UIMAD UR4, UR4, UR5, URZ ;  /* 0x00000005040472a4 */ /* 0x000fc8000f8e02ff */
[----:B------:R-:W-:-:S04]  /*0070*/  ULEA.HI UR4, UR4, UR4, URZ, 0x1 ;  /* 0x0000000404047291 */ /* 0x000fc8000f8f08ff */
[----:B------:R-:W-:Y:S01]  /*0080*/  USHF.R.S32.HI UR4, URZ, 0x1, UR4 ;  /* 0x00000001ff047899 */ /* 0x000fe20008011404 */
[----:B0-----:R-:W-:-:S05]  /*0090*/  IMAD R2, R2, UR6, R3 ;  /* 0x0000000602027c24 */ /* 0x001fca000f8e0203 */
[----:B------:R-:W-:-:S13]  /*00a0*/  ISETP.GE.U32.AND P0, PT, R2, UR4, PT ;  /* 0x0000000402007c0c */ /* 0x000fda000bf06070 */
[----:B------:R-:W-:Y:S05]  /*00b0*/  @P0 EXIT ;  /* 0x000000000000094d */ /* 0x000fea0003800000 */
[----:B------:R-:W0:Y:S01]  /*00c0*/  LDCU UR6, c[0x0][0x394] ;  /* 0x00007280ff0677ac */ /* 0x000e220008000800 */
[----:B------:R-:W-:Y:S01]  /*00d0*/  BSSY.RECONVERGENT B0, `(.L_x_41) ;  /* 0x0000028000007945 */ /* 0x000fe20003800200 */
[----:B------:R-:W-:Y:S01]  /*00e0*/  IMAD.MOV.U32 R3, RZ, RZ, RZ ;  /* 0x000000ffff037224 */ /* 0x000fe200078e00ff */
[----:B------:R-:W-:Y:S01]  /*00f0*/  UIADD3 UR7, UP0, UPT, UR5, -0x2, URZ ;  /* 0xfffffffe05077890 */ /* 0x000fe2000ff1e0ff */
[----:B------:R-:W-:Y:S01]  /*0100*/  IMAD.MOV.U32 R5, RZ, RZ, RZ ;  /* 0x000000ffff057224 */ /* 0x000fe200078e00ff */
[----:B------:R-:W-:Y:S01]  /*0110*/  UIADD3 UR4, UP1, UPT, UR5, -0x1, URZ ;  /* 0xffffffff05047890 */ /* 0x000fe2000ff3e0ff */
[----:B------:R-:W1:Y:S01]  /*0120*/  LDCU.64 UR8, c[0x0][0x358] ;  /* 0x00006b00ff0877ac */ /* 0x000e620008000a00 */
[----:B0-----:R-:W-:Y:S02]  /*0130*/  UIADD3.X UR10, UPT, UPT, UR6, -0x1, URZ, UP0, !UPT ;  /* 0xffffffff060a7890 */ /* 0x001fe400087fe4ff */
[----:B------:R-:W-:-:S12]  /*0140*/  UIADD3.X UR5, UPT, UPT, UR6, -0x1, URZ, UP1, !UPT ;  /* 0xffffffff06057890 */ /* 0x000fd80008ffe4ff */
.L_x_45:
[----:B------:R-:W-:Y:S01]  /*0150*/  IADD3 R6, PT, PT, R5, 0x1, RZ ;  /* 0x0000000105067810 */ /* 0x000fe20007ffe0ff */
[----:B------:R-:W-:Y:S01]  /*0160*/  IMAD.U32 R7, RZ, RZ, UR5 ;  /* 0x00000005ff077e24 */ /* 0x000fe2000f8e00ff */
[----:B------:R-:W-:Y:S01]  /*0170*/  BSSY.RECONVERGENT B1, `(.L_x_42) ;  /* 0x0000018000017945 */ /* 0x000fe20003800200 */
[----:B------:R-:W-:Y:S01]  /*0180*/  IMAD.MOV.U32 R9, RZ, RZ, R5 ;  /* 0x000000ffff097224 */ /* 0x000fe200078e0005 */
[----:B------:R-:W-:-:S04]  /*0190*/  ISETP.LE.U32.AND P0, PT, R6, UR4, PT ;  /* 0x0000000406007c0c */ /* 0x000fc8000bf03070 */
[----:B------:R-:W-:-:S13]  /*01a0*/  ISETP.GE.U32.AND.EX P0, PT, R7, RZ, PT, P0 ;  /* 0x000000ff0700720c */ /* 0x000fda0003f06100 */
[----:B------:R-:W-:Y:S05]  /*01b0*/  @!P0 BRA `(.L_x_43) ;  /* 0x00000000004c8947 */ /* 0x000fea0003800000 */
[----:B------:R-:W0:Y:S01]  /*01c0*/  LDC R9, c[0x0][0x390] ;  /* 0x0000e400ff097b82 */ /* 0x000e220000000800 */
[----:B------:R-:W-:Y:S01]  /*01d0*/  MOV R7, R0 ;  /* 0x0000000000077202 */ /* 0x000fe20000000f00 */
[----:B------:R-:W-:Y:S02]  /*01e0*/  IMAD.MOV.U32 R8, RZ, RZ, R4 ;  /* 0x000000ffff087224 */ /* 0x000fe400078e0004 */
[----:B------:R-:W-:-:S07]  /*01f0*/  IMAD.MOV.U32 R11, RZ, RZ, R3 ;  /* 0x000000ffff0b7224 */ /* 0x000fce00078e0003 */
.L_x_44:
[----:B------:R-:W-:Y:S01]  /*0200*/  ISETP.NE.AND P0, PT, R2, R11, PT ;  /* 0x0000000b0200720c */ /* 0x000fe20003f05270 */
[----:B------:R-:W-:Y:S01]  /*0210*/  IMAD.MOV.U32 R0, RZ, RZ, R5 ;  /* 0x000000ffff007224 */ /* 0x000fe200078e0005 */
[----:B------:R-:W-:Y:S01]  /*0220*/  MOV R3, R2 ;  /* 0x0000000200037202 */ /* 0x000fe20000000f00 */
[----:B------:R-:W-:-:S10]  /*0230*/  IMAD.MOV.U32 R4, RZ, RZ, R6 ;  /* 0x000000ffff047224 */ /* 0x000fd400078e0006 */
[----:B------:R-:W-:Y:S05]  /*0240*/  @!P0 BRA `(.L_x_43) ;  /* 0x0000000000288947 */ /* 0x000fea0003800000 */
[----:B------:R-:W-:Y:S01]  /*0250*/  IADD3 R6, PT, PT, R6, 0x1, RZ ;  /* 0x0000000106067810 */ /* 0x000fe20007ffe0ff */
[----:B------:R-:W-:Y:S02]  /*0260*/  IMAD.U32 R0, RZ, RZ, UR5 ;  /* 0x00000005ff007e24 */ /* 0x000fe4000f8e00ff */
[----:B------:R-:W-:Y:S01]  /*0270*/  VIADD R3, R11, 0x1 ;  /* 0x000000010b037836 */ /* 0x000fe20000000000 */
[----:B------:R-:W-:-:S04]  /*0280*/  ISETP.LE.U32.AND P0, PT, R6, UR4, PT ;  /* 0x0000000406007c0c */ /* 0x000fc8000bf03070 */
[----:B------:R-:W-:Y:S02]  /*0290*/  ISETP.GE.U32.AND.EX P0, PT, R0, RZ, PT, P0 ;  /* 0x000000ff0000720c */ /* 0x000fe40003f06100 */
[----:B------:R-:W-:-:S11]  /*02a0*/  MOV R11, R3 ;  /* 0x00000003000b7202 */ /* 0x000fd60000000f00 */
[----:B------:R-:W-:Y:S05]  /*02b0*/  @P0 BRA `(.L_x_44) ;  /* 0xfffffffc00d00947 */ /* 0x000fea000383ffff */
[----:B------:R-:W-:Y:S01]  /*02c0*/  IMAD.MOV.U32 R0, RZ, RZ, R7 ;  /* 0x000000ffff007224 */ /* 0x000fe200078e0007 */
[----:B0-----:R-:W-:Y:S01]  /*02d0*/  MOV R9, R5 ;  /* 0x0000000500097202 */ /* 0x001fe20000000f00 */
[----:B------:R-:W-:-:S07]  /*02e0*/  IMAD.MOV.U32 R4, RZ, RZ, R8 ;  /* 0x000000ffff047224 */ /* 0x000fce00078e0008 */
.L_x_43:
[----:B-1----:R-:W-:Y:S05]  /*02f0*/  BSYNC.RECONVERGENT B1 ;  /* 0x0000000000017941 */ /* 0x002fea0003800200 */
.L_x_42:
[----:B0-----:R-:W-:Y:S02]  /*0300*/  VIADD R5, R9, 0x1 ;  /* 0x0000000109057836 */ /* 0x001fe40000000000 */
[----:B------:R-:W-:-:S03]  /*0310*/  IMAD.U32 R6, RZ, RZ, UR10 ;  /* 0x0000000aff067e24 */ /* 0x000fc6000f8e00ff */
[----:B------:R-:W-:-:S04]  /*0320*/  ISETP.LE.U32.AND P0, PT, R5, UR7, PT ;  /* 0x0000000705007c0c */ /* 0x000fc8000bf03070 */
[----:B------:R-:W-:-:S13]  /*0330*/  ISETP.GE.U32.AND.EX P0, PT, R6, RZ, PT, P0 ;  /* 0x000000ff0600720c */ /* 0x000fda0003f06100 */
[----:B------:R-:W-:Y:S05]  /*0340*/  @P0 BRA `(.L_x_45) ;  /* 0xfffffffc00800947 */ /* 0x000fea000383ffff */
[----:B------:R-:W-:Y:S05]  /*0350*/  BSYNC.RECONVERGENT B0 ;  /* 0x0000000000007941 */ /* 0x000fea0003800200 */
.L_x_41:
[----:B------:R-:W0:Y:S02]  /*0360*/  LDC.64 R2, c[0x0][0x388] ;  /* 0x0000e200ff027b82 */ /* 0x000e240000000a00 */
[----:B0-----:R-:W-:-:S06]  /*0370*/  IMAD.WIDE.U32 R12, R0, 0x4, R2 ;  /* 0x00000004000c7825 */ /* 0x001fcc00078e0002 */
[----:B------:R-:W2:Y:S01]  /*0380*/  LDG.E R12, desc[UR8][R12.64] ;  /* 0x000000080c0c7981 */ /* 0x000ea2000c1e1900 */
[----:B------:R-:W-:-:S05]  /*0390*/  IMAD.WIDE.U32 R2, R4, 0x4, R2 ;  /* 0x0000000404027825 */ /* 0x000fca00078e0002 */
[----:B------:R0:W5:Y:S01]  /*03a0*/  LDG.E R11, desc[UR8][R2.64] ;  /* 0x00000008020b7981 */ /* 0x000162000c1e1900 */
[----:B------:R-:W-:Y:S01]  /*03b0*/  BSSY.RECONVERGENT B0, `(.L_x_46) ;  /* 0x0000043000007945 */ /* 0x000fe20003800200 */
[----:B------:R-:W-:Y:S01]  /*03c0*/  IMAD R10, R0, 0x3e8, RZ ;  /* 0x000003e8000a7824 */ /* 0x000fe200078e02ff */
[----:B------:R-:W-:Y:S01]  /*03d0*/  CS2R R6, SRZ ;  /* 0x0000000000067805 */ /* 0x000fe2000001ff00 */
[----:B------:R-:W-:Y:S01]  /*03e0*/  IMAD R5, R4, 0x3e8, RZ ;  /* 0x000003e804057824 */ /* 0x000fe200078e02ff */
[----:B--2---:R-:W-:-:S13]  /*03f0*/  ISETP.NE.AND P0, PT, R12, RZ, PT ;  /* 0x000000ff0c00720c */ /* 0x004fda0003f05270 */
[----:B0-----:R-:W-:Y:S05]  /*0400*/  @!P0 BRA `(.L_x_47) ;  /* 0x0000000000f48947 */ /* 0x001fea0003800000 */
[----:B------:R-:W0:Y:S01]  /*0410*/  LDC.64 R6, c[0x0][0x380] ;  /* 0x0000e000ff067b82 */ /* 0x000e220000000a00 */
[----:B------:R-:W-:Y:S01]  /*0420*/  HFMA2 R20, -RZ, RZ, 0, 0 ;  /* 0x00000000ff147431 */ /* 0x000fe200000001ff */
[----:B------:R-:W-:Y:S01]  /*0430*/  BSSY.RECONVERGENT B1, `(.L_x_48) ;  /* 0x0000039000017945 */ /* 0x000fe20003800200 */
[----:B------:R-:W-:Y:S02]  /*0440*/  IMAD.MOV.U32 R19, RZ, RZ, RZ ;  /* 0x000000ffff137224 */ /* 0x000fe400078e00ff */
[----:B0-----:R-:W-:-:S07]  /*0450*/  IMAD.WIDE.U32 R6, R10, 0x10, R6 ;  /* 0x000000100a067825 */ /* 0x001fce00078e0006 */
.L_x_56:
[----:B-----5:R-:W-:Y:S01]  /*0460*/  ISETP.NE.AND P0, PT, R11, RZ, PT ;  /* 0x000000ff0b00720c */ /* 0x020fe20003f05270 */
[----:B------:R-:W-:-:S12]  /*0470*/  BSSY.RECONVERGENT B2, `(.L_x_49) ;  /* 0x0000031000027945 */ /* 0x000fd80003800200 */
[----:B------:R-:W-:Y:S05]  /*0480*/  @!P0 BRA `(.L_x_50) ;  /* 0x0000000000bc8947 */ /* 0x000fea0003800000 */
[----:B------:R-:W-:-:S05]  /*0490*/  IMAD.WIDE.U32 R2, R19, 0x10, R6 ;  /* 0x0000001013027825 */ /* 0x000fca00078e0006 */
[----:B------:R-:W2:Y:S01]  /*04a0*/  LDG.E.64 R8, desc[UR8][R2.64] ;  /* 0x0000000802087981 */ /* 0x000ea2000c1e1b00 */
[----:B------:R-:W-:-:S03]  /*04b0*/  IMAD.MOV.U32 R17, RZ, RZ, RZ ;  /* 0x000000ffff117224 */ /* 0x000fc600078e00ff */
[----:B--2---:R0:W5:Y:S01]  /*04c0*/  LDG.E.U8 R18, desc[UR8][R8.64] ;  /* 0x0000000808127981 */ /* 0x004162000c1e1100 */
[----:B------:R-:W-:-:S04]  /*04d0*/  IADD3 R16, P0, PT, R8, 0x1, RZ ;  /* 0x0000000108107810 */ /* 0x000fc80007f1e0ff */
[----:B------:R-:W-:-:S09]  /*04e0*/  IADD3.X R13, PT, PT, RZ, R9, RZ, P0, !PT ;  /* 0x00000009ff0d7210 */ /* 0x000fd200007fe4ff */
.L_x_55:
[----:B0-----:R-:W0:Y:S02]  /*04f0*/  LDC.64 R8, c[0x0][0x380] ;  /* 0x0000e000ff087b82 */ /* 0x001e240000000a00 */
[----:B0-----:R-:W-:-:S04]  /*0500*/  IMAD.WIDE.U32 R8, R5, 0x10, R8 ;  /* 0x0000001005087825 */ /* 0x001fc800078e0008 */
[----:B------:R-:W-:-:S05]  /*0510*/  IMAD.WIDE.U32 R8, R17, 0x10, R8 ;  /* 0x0000001011087825 */ /* 0x000fca00078e0008 */
[----:B------:R-:W2:Y:S04]  /*0520*/  LDG.E.64 R14, desc[UR8][R8.64] ;  /* 0x00000008080e7981 */ /* 0x000ea8000c1e1b00 */
[----:B--2---:R-:W2:Y:S01]  /*0530*/  LDG.E.U8 R21, desc[UR8][R14.64] ;  /* 0x000000080e157981 */ /* 0x004ea2000c1e1100 */
[----:B------:R-:W-:Y:S01]  /*0540*/  BSSY.RELIABLE B3, `(.L_x_51) ;  /* 0x000001d000037945 */ /* 0x000fe20003800100 */
[----:B--2--5:R-:W-:-:S13]  /*0550*/  ISETP.NE.AND P0, PT, R21, R18, PT ;  /* 0x000000121500720c */ /* 0x024fda0003f05270 */
[----:B------:R-:W-:Y:S05]  /*0560*/  @P0 BRA `(.L_x_52) ;  /* 0x0000000000580947 */ /* 0x000fea0003800000 */
[----:B------:R-:W-:Y:S01]  /*0570*/  IADD3 R21, P0, PT, R14, 0x1, RZ ;  /* 0x000000010e157810 */ /* 0x000fe20007f1e0ff */
[----:B------:R-:W-:Y:S01]  /*0580*/  IMAD.MOV.U32 R22, RZ, RZ, R16 ;  /* 0x000000ffff167224 */ /* 0x000fe200078e0010 */
[----:B------:R-:W-:Y:S01]  /*0590*/  PRMT R25, R18, 0x7610, R25 ;  /* 0x0000761012197816 */ /* 0x000fe20000000019 */
[----:B------:R-:W-:Y:S01]  /*05a0*/  IMAD.MOV.U32 R23, RZ, RZ, R13 ;  /* 0x000000ffff177224 */ /* 0x000fe200078e000d */
[----:B------:R-:W-:-:S09]  /*05b0*/  IADD3.X R24, PT, PT, RZ, R15, RZ, P0, !PT ;  /* 0x0000000fff187210 */ /* 0x000fd200007fe4ff */
.L_x_54:
[----:B------:R-:W-:-:S04]  /*05c0*/  LOP3.LUT R25, R25, 0x20, RZ, 0xfc, !PT ;  /* 0x0000002019197812 */ /* 0x000fc800078efcff */
[----:B------:R-:W-:-:S04]  /*05d0*/  LOP3.LUT R25, R25, 0xff, RZ, 0xc0, !PT ;  /* 0x000000ff19197812 */ /* 0x000fc800078ec0ff */
[----:B------:R-:W-:-:S13]  /*05e0*/  ISETP.NE.AND P0, PT, R25, 0x20, PT ;  /* 0x000000201900780c */ /* 0x000fda0003f05270 */
[----:B------:R-:W-:Y:S05]  /*05f0*/  @!P0 BREAK.RELIABLE B3 ;  /* 0x0000000000038942 */ /* 0x000fea0003800100 */
[----:B------:R-:W-:Y:S05]  /*0600*/  @!P0 BRA `(.L_x_53) ;  /* 0x0000000000488947 */ /* 0x000fea0003800000 */
[----:B------:R-:W-:Y:S02]  /*0610*/  IMAD.MOV.U32 R14, RZ, RZ, R21 ;  /* 0x000000ffff0e7224 */ /* 0x000fe400078e0015 */
[----:B------:R-:W-:-:S05]  /*0620*/  IMAD.MOV.U32 R15, RZ, RZ, R24 ;  /* 0x000000ffff0f7224 */ /* 0x000fca00078e0018 */
[----:B------:R0:W2:Y:S02]  /*0630*/  LDG.E.U8 R25, desc[UR8][R14.64] ;  /* 0x000000080e197981 */ /* 0x0000a4000c1e1100 */
[----:B0-----:R-:W-:Y:S01]  /*0640*/  MOV R14, R22 ;  /* 0x00000016000e7202 */ /* 0x001fe20000000f00 */
[----:B------:R-:W-:-:S05]  /*0650*/  IMAD.MOV.U32 R15, RZ, RZ, R23 ;  /* 0x000000ffff0f7224 */ /* 0x000fca00078e0017 */
[----:B------:R-:W2:Y:S01]  /*0660*/  LDG.E.U8 R26, desc[UR8][R14.64] ;  /* 0x000000080e1a7981 */ /* 0x000ea2000c1e1100 */
[----:B------:R-:W-:Y:S02]  /*0670*/  IADD3 R21, P1, PT, R21, 0x1, RZ ;  /* 0x0000000115157810 */ /* 0x000fe40007f3e0ff */
[----:B------:R-:W-:-:S03]  /*0680*/  IADD3 R22, P2, PT, R22, 0x1, RZ ;  /* 0x0000000116167810 */ /* 0x000fc60007f5e0ff */
[----:B------:R-:W-:Y:S01]  /*0690*/  IMAD.X R24, RZ, RZ, R24, P1 ;  /* 0x000000ffff187224 */ /* 0x000fe200008e0618 */
[----:B------:R-:W-:Y:S02]  /*06a0*/  IADD3.X R23, PT, PT, RZ, R23, RZ, P2, !PT ;  /* 0x00000017ff177210 */ /* 0x000fe400017fe4ff */
[----:B--2---:R-:W-:-:S13]  /*06b0*/  ISETP.NE.AND P0, PT, R25, R26, PT ;  /* 0x0000001a1900720c */ /* 0x004fda0003f05270 */
[----:B------:R-:W-:Y:S05]  /*06c0*/  @!P0 BRA `(.L_x_54) ;  /* 0xfffffffc00bc8947 */ /* 0x000fea000383ffff */
.L_x_52:
[----:B------:R-:W-:-:S05]  /*06d0*/  VIADD R17, R17, 0x1 ;  /* 0x0000000111117836 */ /* 0x000fca0000000000 */
[----:B------:R-:W-:-:S13]  /*06e0*/  ISETP.NE.AND P0, PT, R17, R11, PT ;  /* 0x0000000b1100720c */ /* 0x000fda0003f05270 */
[----:B------:R-:W-:Y:S05]  /*06f0*/  @!P0 BREAK.RELIABLE B3 ;  /* 0x0000000000038942 */ /* 0x000fea0003800100 */
[----:B------:R-:W-:Y:S05]  /*0700*/  @!P0 BRA `(.L_x_50) ;  /* 0x00000000001c8947 */ /* 0x000fea0003800000 */
[----:B------:R-:W-:Y:S05]  /*0710*/  BSYNC.RELIABLE B3 ;  /* 0x0000000000037941 */ /* 0x000fea0003800100 */
.L_x_51:
[----:B------:R-:W-:Y:S05]  /*0720*/  BRA `(.L_x_55) ;  /* 0xfffffffc00707947 */ /* 0x000fea000383ffff */
.L_x_53:
[----:B------:R-:W-:-:S13]  /*0730*/  ISETP.NE.AND P0, PT, R17, -0x1, PT ;  /* 0xffffffff1100780c */ /* 0x000fda0003f05270 */
[----:B------:R-:W-:Y:S05]  /*0740*/  @!P0 BRA `(.L_x_50) ;  /* 0x00000000000c8947 */ /* 0x000fea0003800000 */
[----:B------:R-:W2:Y:S04]  /*0750*/  LDG.E.U16 R3, desc[UR8][R2.64+0x8] ;  /* 0x0000080802037981 */ /* 0x000ea8000c1e1500 */
[----:B------:R-:W2:Y:S02]  /*0760*/  LDG.E.U16 R8, desc[UR8][R8.64+0x8] ;  /* 0x0000080808087981 */ /* 0x000ea4000c1e1500 */
[----:B--2---:R-:W-:-:S07]  /*0770*/  IMAD R20, R3, R8, R20 ;  /* 0x0000000803147224 */ /* 0x004fce00078e0214 */
.L_x_50:
[----:B------:R-:W-:Y:S05]  /*0780*/  BSYNC.RECONVERGENT B2 ;  /* 0x0000000000027941 */ /* 0x000fea0003800200 */
.L_x_49:
[----:B------:R-:W-:-:S05]  /*0790*/  VIADD R19, R19, 0x1 ;  /* 0x0000000113137836 */ /* 0x000fca0000000000 */
[----:B------:R-:W-:-:S13]  /*07a0*/  ISETP.NE.AND P0, PT, R19, R12, PT ;  /* 0x0000000c1300720c */ /* 0x000fda0003f05270 */
[----:B------:R-:W-:Y:S05]  /*07b0*/  @P0 BRA `(.L_x_56) ;  /* 0xfffffffc00280947 */ /* 0x000fea000383ffff */
[----:B------:R-:W-:Y:S05]  /*07c0*/  BSYNC.RECONVERGENT B1 ;  /* 0x0000000000017941 */ /* 0x000fea0003800200 */
.L_x_48:
[----:B------:R0:W1:Y:S02]  /*07d0*/  I2F.F64.U32 R6, R20 ;  /* 0x0000001400067312 */ /* 0x0000640000201800 */
.L_x_47:
[----:B------:R-:W-:Y:S05]  /*07e0*/  BSYNC.RECONVERGENT B0 ;  /* 0x0000000000007941 */ /* 0x000fea0003800200 */
.L_x_46:
[----:B------:R-:W-:Y:S05]  /*07f0*/  WARPSYNC.ALL ;  /* 0x0000000000007948 */ /* 0x000fea0003800000 */
[----:B------:R-:W-:Y:S01]  /*0800*/  ISETP.NE.AND P0, PT, R12, RZ, PT ;  /* 0x000000ff0c00720c */ /* 0x000fe20003f05270 */
[----:B------:R-:W-:Y:S01]  /*0810*/  BSSY.RECONVERGENT B0, `(.L_x_57) ;  /* 0x0000073000007945 */ /* 0x000fe20003800200 */
[----:B------:R-:W-:-:S11]  /*0820*/  CS2R R2, SRZ ;  /* 0x0000000000027805 */ /* 0x000fd6000001ff00 */
[----:B------:R-:W-:Y:S05]  /*0830*/  @!P0 BRA `(.L_x_58) ;  /* 0x0000000400c08947 */ /* 0x000fea0003800000 */
[C---:B------:R-:W-:Y:S01]  /*0840*/  ISETP.GE.U32.AND P1, PT, R12.reuse, 0x10, PT ;  /* 0x000000100c00780c */ /* 0x040fe20003f26070 */
[----:B------:R-:W-:Y:S01]  /*0850*/  BSSY.RECONVERGENT B1, `(.L_x_59) ;  /* 0x0000031000017945 */ /* 0x000fe20003800200 */
[----:B------:R-:W-:Y:S02]  /*0860*/  LOP3.LUT R25, R12, 0xf, RZ, 0xc0, !PT ;  /* 0x0000000f0c197812 */ /* 0x000fe400078ec0ff */
[----:B------:R-:W-:Y:S02]  /*0870*/  CS2R R8, SRZ ;  /* 0x0000000000087805 */ /* 0x000fe4000001ff00 */
[----:B------:R-:W-:-:S07]  /*0880*/  ISETP.NE.AND P0, PT, R25, RZ, PT ;  /* 0x000000ff1900720c */ /* 0x000fce0003f05270 */
[----:B------:R-:W-:Y:S06]  /*0890*/  @!P1 BRA `(.L_x_60) ;  /* 0x0000000000b09947 */ /* 0x000fec0003800000 */
[----:B------:R-:W2:Y:S01]  /*08a0*/  LDC.64 R2, c[0x0][0x380] ;  /* 0x0000e000ff027b82 */ /* 0x000ea20000000a00 */
[----:B------:R-:W-:Y:S01]  /*08b0*/  LOP3.LUT R8, R12, 0xfffffff0, RZ, 0xc0, !PT ;  /* 0xfffffff00c087812 */ /* 0x000fe200078ec0ff */
[----:B------:R-:W-:-:S04]  /*08c0*/  HFMA2 R9, -RZ, RZ, 0, 0 ;  /* 0x00000000ff097431 */ /* 0x000fc800000001ff */
[----:B------:R-:W-:Y:S02]  /*08d0*/  IMAD.MOV R13, RZ, RZ, -R8 ;  /* 0x000000ffff0d7224 */ /* 0x000fe400078e0a08 */
[----:B--2---:R-:W-:-:S03]  /*08e0*/  IMAD.WIDE.U32 R2, R10, 0x10, R2 ;  /* 0x000000100a027825 */ /* 0x004fc600078e0002 */
[----:B------:R-:W-:-:S05]  /*08f0*/  IADD3 R2, P1, PT, R2, 0x88, RZ ;  /* 0x0000008802027810 */ /* 0x000fca0007f3e0ff */
[----:B------:R-:W-:-:S08]  /*0900*/  IMAD.X R3, RZ, RZ, R3, P1 ;  /* 0x000000ffff037224 */ /* 0x000fd000008e0603 */
.L_x_61:
[----:B------:R-:W2:Y:S04]  /*0910*/  LDG.E.U16 R24, desc[UR8][R2.64+-0x80] ;  /* 0xffff800802187981 */ /* 0x000ea8000c1e1500 */
[----:B------:R-:W3:Y:S04]  /*0920*/  LDG.E.U16 R27, desc[UR8][R2.64+-0x70] ;  /* 0xffff9008021b7981 */ /* 0x000ee8000c1e1500 */
[----:B------:R-:W4:Y:S04]  /*0930*/  LDG.E.U16 R23, desc[UR8][R2.64+-0x60] ;  /* 0xffffa00802177981 */ /* 0x000f28000c1e1500 */
[----:B------:R-:W4:Y:S04]  /*0940*/  LDG.E.U16 R22, desc[UR8][R2.64+-0x50] ;  /* 0xffffb00802167981 */ /* 0x000f28000c1e1500 */
[----:B------:R-:W4:Y:S04]  /*0950*/  LDG.E.U16 R14, desc[UR8][R2.64+-0x40] ;  /* 0xffffc008020e7981 */ /* 0x000f28000c1e1500 */
[----:B------:R-:W4:Y:S04]  /*0960*/  LDG.E.U16 R21, desc[UR8][R2.64+-0x30] ;  /* 0xffffd00802157981 */ /* 0x000f28000c1e1500 */
[----:B0-----:R-:W4:Y:S04]  /*0970*/  LDG.E.U16 R20, desc[UR8][R2.64+-0x20] ;  /* 0xffffe00802147981 */ /* 0x001f28000c1e1500 */
[----:B------:R-:W4:Y:S04]  /*0980*/  LDG.E.U16 R19, desc[UR8][R2.64+-0x10] ;  /* 0xfffff00802137981 */ /* 0x000f28000c1e1500 */
[----:B------:R-:W4:Y:S04]  /*0990*/  LDG.E.U16 R18, desc[UR8][R2.64] ;  /* 0x0000000802127981 */ /* 0x000f28000c1e1500 */
[----:B------:R-:W4:Y:S04]  /*09a0*/  LDG.E.U16 R17, desc[UR8][R2.64+0x10] ;  /* 0x0000100802117981 */ /* 0x000f28000c1e1500 */
[----:B------:R-:W4:Y:S04]  /*09b0*/  LDG.E.U16 R16, desc[UR8][R2.64+0x20] ;  /* 0x0000200802107981 */ /* 0x000f28000c1e1500 */
[----:B------:R-:W4:Y:S01]  /*09c0*/  LDG.E.U16 R15, desc[UR8][R2.64+0x30] ;  /* 0x00003008020f7981 */ /* 0x000f22000c1e1500 */
[----:B--2---:R-:W-:-:S03]  /*09d0*/  IMAD R24, R24, R24, R9 ;  /* 0x0000001818187224 */ /* 0x004fc600078e0209 */
[----:B------:R-:W2:Y:S01]  /*09e0*/  LDG.E.U16 R9, desc[UR8][R2.64+0x40] ;  /* 0x0000400802097981 */ /* 0x000ea2000c1e1500 */
[----:B---3--:R-:W-:-:S03]  /*09f0*/  IMAD R26, R27, R27, R24 ;  /* 0x0000001b1b1a7224 */ /* 0x008fc600078e0218 */
[----:B------:R-:W3:Y:S01]  /*0a00*/  LDG.E.U16 R24, desc[UR8][R2.64+0x50] ;  /* 0x0000500802187981 */ /* 0x000ee2000c1e1500 */
[----:B----4-:R-:W-:-:S03]  /*0a10*/  IMAD R27, R23, R23, R26 ;  /* 0x00000017171b7224 */ /* 0x010fc600078e021a */
[----:B------:R-:W4:Y:S01]  /*0a20*/  LDG.E.U16 R23, desc[UR8][R2.64+0x60] ;  /* 0x0000600802177981 */ /* 0x000f22000c1e1500 */
[----:B------:R-:W-:-:S03]  /*0a30*/  IMAD R27, R22, R22, R27 ;  /* 0x00000016161b7224 */ /* 0x000fc600078e021b */
[----:B------:R0:W4:Y:S01]  /*0a40*/  LDG.E.U16 R22, desc[UR8][R2.64+0x70] ;  /* 0x0000700802167981 */ /* 0x000122000c1e1500 */
[----:B------:R-:W-:Y:S01]  /*0a50*/  IADD3 R13, PT, PT, R13, 0x10, RZ ;  /* 0x000000100d0d7810 */ /* 0x000fe20007ffe0ff */
[----:B------:R-:W-:-:S03]  /*0a60*/  IMAD R14, R14, R14, R27 ;  /* 0x0000000e0e0e7224 */ /* 0x000fc600078e021b */
[----:B------:R-:W-:Y:S01]  /*0a70*/  ISETP.NE.AND P1, PT, R13, RZ, PT ;  /* 0x000000ff0d00720c */ /* 0x000fe20003f25270 */
[----:B------:R-:W-:-:S04]  /*0a80*/  IMAD R21, R21, R21, R14 ;  /* 0x0000001515157224 */ /* 0x000fc800078e020e */
[----:B------:R-:W-:Y:S01]  /*0a90*/  IMAD R20, R20, R20, R21 ;  /* 0x0000001414147224 */ /* 0x000fe200078e0215 */
[----:B0-----:R-:W-:-:S03]  /*0aa0*/  IADD3 R2, P2, PT, R2, 0x100, RZ ;  /* 0x0000010002027810 */ /* 0x001fc60007f5e0ff */
[----:B------:R-:W-:Y:S02]  /*0ab0*/  IMAD R19, R19, R19, R20 ;  /* 0x0000001313137224 */ /* 0x000fe400078e0214 */
[----:B------:R-:W-:Y:S02]  /*0ac0*/  IMAD.X R3, RZ, RZ, R3, P2 ;  /* 0x000000ffff037224 */ /* 0x000fe400010e0603 */
[----:B------:R-:W-:-:S04]  /*0ad0*/  IMAD R18, R18, R18, R19 ;  /* 0x0000001212127224 */ /* 0x000fc800078e0213 */
[----:B------:R-:W-:-:S04]  /*0ae0*/  IMAD R17, R17, R17, R18 ;  /* 0x0000001111117224 */ /* 0x000fc800078e0212 */
[----:B------:R-:W-:-:S04]  /*0af0*/  IMAD R16, R16, R16, R17 ;  /* 0x0000001010107224 */ /* 0x000fc800078e0211 */
[----:B------:R-:W-:-:S04]  /*0b00*/  IMAD R16, R15, R15, R16 ;  /* 0x0000000f0f107224 */ /* 0x000fc800078e0210 */
[----:B--2---:R-:W-:-:S04]  /*0b10*/  IMAD R9, R9, R9, R16 ;  /* 0x0000000909097224 */ /* 0x004fc800078e0210 */
[----:B---3--:R-:W-:-:S04]  /*0b20*/  IMAD R24, R24, R24, R9 ;  /* 0x0000001818187224 */ /* 0x008fc800078e0209 */
[----:B----4-:R-:W-:-:S04]  /*0b30*/  IMAD R9, R23, R23, R24 ;  /* 0x0000001717097224 */ /* 0x010fc800078e0218 */
[----:B------:R-:W-:Y:S01]  /*0b40*/  IMAD R9, R22, R22, R9 ;  /* 0x0000001616097224 */ /* 0x000fe200078e0209 */
[----:B------:R-:W-:Y:S06]  /*0b50*/  @P1 BRA `(.L_x_61) ;  /* 0xfffffffc006c1947 */ /* 0x000fec000383ffff */
.L_x_60:
[----:B------:R-:W-:Y:S05]  /*0b60*/  BSYNC.RECONVERGENT B1 ;  /* 0x0000000000017941 */ /* 0x000fea0003800200 */
.L_x_59:
[----:B------:R-:W-:Y:S04]  /*0b70*/  BSSY.RECONVERGENT B1, `(.L_x_62) ;  /* 0x000003b000017945 */ /* 0x000fe80003800200 */
[----:B------:R-:W-:Y:S05]  /*0b80*/  @!P0 BRA `(.L_x_63) ;  /* 0x0000000000e48947 */ /* 0x000fea0003800000 */
[----:B------:R-:W2:Y:S01]  /*0b90*/  LDC.64 R2, c[0x0][0x380] ;  /* 0x0000e000ff027b82 */ /* 0x000ea20000000a00 */
[----:B------:R-:W-:Y:S01]  /*0ba0*/  ISETP.GE.U32.AND P0, PT, R25, 0x8, PT ;  /* 0x000000081900780c */ /* 0x000fe20003f06070 */
[----:B------:R-:W-:Y:S01]  /*0bb0*/  BSSY.RECONVERGENT B2, `(.L_x_64) ;  /* 0x0000017000027945 */ /* 0x000fe20003800200 */
[----:B------:R-:W-:-:S04]  /*0bc0*/  LOP3.LUT R21, R12, 0x7, RZ, 0xc0, !PT ;  /* 0x000000070c157812 */ /* 0x000fc800078ec0ff */
[----:B------:R-:W-:Y:S01]  /*0bd0*/  ISETP.NE.AND P1, PT, R21, RZ, PT ;  /* 0x000000ff1500720c */ /* 0x000fe20003f25270 */
[----:B--2---:R-:W-:-:S06]  /*0be0*/  IMAD.WIDE.U32 R14, R10, 0x10, R2 ;  /* 0x000000100a0e7825 */ /* 0x004fcc00078e0002 */
[----:B------:R-:W-:Y:S06]  /*0bf0*/  @!P0 BRA `(.L_x_65) ;  /* 0x0000000000488947 */ /* 0x000fec0003800000 */
[----:B------:R-:W-:-:S05]  /*0c00*/  IMAD.WIDE.U32 R16, R8, 0x10, R14 ;  /* 0x0000001008107825 */ /* 0x000fca00078e000e */
[----:B0-----:R-:W2:Y:S04]  /*0c10*/  LDG.E.U16 R20, desc[UR8][R16.64+0x8] ;  /* 0x0000080810147981 */ /* 0x001ea8000c1e1500 */
[----:B------:R-:W3:Y:S04]  /*0c20*/  LDG.E.U16 R22, desc[UR8][R16.64+0x18] ;  /* 0x0000180810167981 */ /* 0x000ee8000c1e1500 */
[----:B------:R-:W4:Y:S04]  /*0c30*/  LDG.E.U16 R24, desc[UR8][R16.64+0x28] ;  /* 0x0000280810187981 */ /* 0x000f28000c1e1500 */
[----:B------:R-:W4:Y:S04]  /*0c40*/  LDG.E.U16 R26, desc[UR8][R16.64+0x38] ;  /* 0x00003808101a7981 */ /* 0x000f28000c1e1500 */
[----:B------:R-:W4:Y:S04]  /*0c50*/  LDG.E.U16 R28, desc[UR8][R16.64+0x48] ;  /* 0x00004808101c7981 */ /* 0x000f28000c1e1500 */
[----:B------:R-:W4:Y:S04]  /*0c60*/  LDG.E.U16 R18, desc[UR8][R16.64+0x58] ;  /* 0x0000580810127981 */ /* 0x000f28000c1e1500 */
[----:B------:R-:W4:Y:S04]  /*0c70*/  LDG.E.U16 R13, desc[UR8][R16.64+0x68] ;  /* 0x00006808100d7981 */ /* 0x000f28000c1e1500 */
[----:B------:R-:W4:Y:S01]  /*0c80*/  LDG.E.U16 R19, desc[UR8][R16.64+0x78] ;  /* 0x0000780810137981 */ /* 0x000f22000c1e1500 */
[----:B------:R-:W-:-:S02]  /*0c90*/  VIADD R8, R8, 0x8 ;  /* 0x0000000808087836 */ /* 0x000fc40000000000 */
[----:B--2---:R-:W-:-:S04]  /*0ca0*/  IMAD R9, R20, R20, R9 ;  /* 0x0000001414097224 */ /* 0x004fc800078e0209 */
[----:B---3--:R-:W-:-:S04]  /*0cb0*/  IMAD R9, R22, R22, R9 ;  /* 0x0000001616097224 */ /* 0x008fc800078e0209 */
[----:B----4-:R-:W-:-:S04]  /*0cc0*/  IMAD R9, R24, R24, R9 ;  /* 0x0000001818097224 */ /* 0x010fc800078e0209 */
[----:B------:R-:W-:-:S04]  /*0cd0*/  IMAD R9, R26, R26, R9 ;  /* 0x0000001a1a097224 */ /* 0x000fc800078e0209 */
[----:B------:R-:W-:-:S04]  /*0ce0*/  IMAD R9, R28, R28, R9 ;  /* 0x0000001c1c097224 */ /* 0x000fc800078e0209 */
[----:B------:R-:W-:-:S04]  /*0cf0*/  IMAD R18, R18, R18, R9 ;  /* 0x0000001212127224 */ /* 0x000fc800078e0209 */
[----:B------:R-:W-:-:S04]  /*0d00*/  IMAD R18, R13, R13, R18 ;  /* 0x0000000d0d127224 */ /* 0x000fc800078e0212 */
[----:B------:R-:W-:-:S07]  /*0d10*/  IMAD R9, R19, R19, R18 ;  /* 0x0000001313097224 */ /* 0x000fce00078e0212 */
.L_x_65:
[----:B------:R-:W-:Y:S05]  /*0d20*/  BSYNC.RECONVERGENT B2 ;  /* 0x0000000000027941 */ /* 0x000fea0003800200 */
.L_x_64:
[----:B------:R-:W-:Y:S05]  /*0d30*/  @!P1 BRA `(.L_x_63) ;  /* 0x0000000000789947 */ /* 0x000fea0003800000 */
[----:B------:R-:W-:Y:S01]  /*0d40*/  ISETP.GE.U32.AND P0, PT, R21, 0x4, PT ;  /* 0x000000041500780c */ /* 0x000fe20003f06070 */
[----:B------:R-:W-:Y:S01]  /*0d50*/  BSSY.RECONVERGENT B2, `(.L_x_66) ;  /* 0x000000e000027945 */ /* 0x000fe20003800200 */
[----:B------:R-:W-:-:S04]  /*0d60*/  LOP3.LUT R12, R12, 0x3, RZ, 0xc0, !PT ;  /* 0x000000030c0c7812 */ /* 0x000fc800078ec0ff */
[----:B------:R-:W-:-:S07]  /*0d70*/  ISETP.NE.AND P1, PT, R12, RZ, PT ;  /* 0x000000ff0c00720c */ /* 0x000fce0003f25270 */
[----:B------:R-:W-:Y:S06]  /*0d80*/  @!P0 BRA `(.L_x_67) ;  /* 0x0000000000288947 */ /* 0x000fec0003800000 */
[----:B------:R-:W-:-:S05]  /*0d90*/  IMAD.WIDE.U32 R14, R8, 0x10, R14 ;  /* 0x00000010080e7825 */ /* 0x000fca00078e000e */
[----:B------:R-:W2:Y:S04]  /*0da0*/  LDG.E.U16 R16, desc[UR8][R14.64+0x8] ;  /* 0x000008080e107981 */ /* 0x000ea8000c1e1500 */
[----:B------:R-:W3:Y:S04]  /*0db0*/  LDG.E.U16 R18, desc[UR8][R14.64+0x18] ;  /* 0x000018080e127981 */ /* 0x000ee8000c1e1500 */
[----:B0-----:R-:W4:Y:S04]  /*0dc0*/  LDG.E.U16 R20, desc[UR8][R14.64+0x28] ;  /* 0x000028080e147981 */ /* 0x001f28000c1e1500 */
[----:B------:R-:W4:Y:S01]  /*0dd0*/  LDG.E.U16 R22, desc[UR8][R14.64+0x38] ;  /* 0x000038080e167981 */ /* 0x000f22000c1e1500 */
[----:B------:R-:W-:Y:S01]  /*0de0*/  IADD3 R8, PT, PT, R8, 0x4, RZ ;  /* 0x0000000408087810 */ /* 0x000fe20007ffe0ff */
[----:B--2---:R-:W-:-:S04]  /*0df0*/  IMAD R9, R16, R16, R9 ;  /* 0x0000001010097224 */ /* 0x004fc800078e0209 */
[----:B---3--:R-:W-:-:S04]  /*0e00*/  IMAD R9, R18, R18, R9 ;  /* 0x0000001212097224 */ /* 0x008fc800078e0209 */
[----:B----4-:R-:W-:-:S04]  /*0e10*/  IMAD R9, R20, R20, R9 ;  /* 0x0000001414097224 */ /* 0x010fc800078e0209 */
[----:B------:R-:W-:-:S07]  /*0e20*/  IMAD R9, R22, R22, R9 ;  /* 0x0000001616097224 */ /* 0x000fce00078e0209 */
.L_x_67:
[----:B------:R-:W-:Y:S05]  /*0e30*/  BSYNC.RECONVERGENT B2 ;  /* 0x0000000000027941 */ /* 0x000fea0003800200 */
.L_x_66:
[----:B------:R-:W-:Y:S05]  /*0e40*/  @!P1 BRA `(.L_x_63) ;  /* 0x0000000000349947 */ /* 0x000fea0003800000 */
[----:B------:R-:W-:-:S04]  /*0e50*/  IMAD.WIDE.U32 R2, R8, 0x10, R2 ;  /* 0x0000001008027825 */ /* 0x000fc800078e0002 */
[----:B------:R-:W-:Y:S02]  /*0e60*/  IMAD.MOV R8, RZ, RZ, -R12 ;  /* 0x000000ffff087224 */ /* 0x000fe400078e0a0c */
[----:B------:R-:W-:-:S03]  /*0e70*/  IMAD.WIDE.U32 R2, R10, 0x10, R2 ;  /* 0x000000100a027825 */ /* 0x000fc600078e0002 */
[----:B------:R-:W-:-:S05]  /*0e80*/  IADD3 R10, P0, PT, R2, 0x8, RZ ;  /* 0x00000008020a7810 */ /* 0x000fca0007f1e0ff */
[----:B------:R-:W-:-:S08]  /*0e90*/  IMAD.X R3, RZ, RZ, R3, P0 ;  /* 0x000000ffff037224 */ /* 0x000fd000000e0603 */
.L_x_68:
[----:B------:R-:W-:-:S06]  /*0ea0*/  MOV R2, R10 ;  /* 0x0000000a00027202 */ /* 0x000fcc0000000f00 */
[----:B------:R2:W3:Y:S01]  /*0eb0*/  LDG.E.U16 R2, desc[UR8][R2.64] ;  /* 0x0000000802027981 */ /* 0x0004e2000c1e1500 */
[----:B------:R-:W-:Y:S01]  /*0ec0*/  VIADD R8, R8, 0x1 ;  /* 0x0000000108087836 */ /* 0x000fe20000000000 */
[----:B------:R-:W-:-:S04]  /*0ed0*/  IADD3 R10, P1, PT, R10, 0x10, RZ ;  /* 0x000000100a0a7810 */ /* 0x000fc80007f3e0ff */
[----:B------:R-:W-:Y:S01]  /*0ee0*/  ISETP.NE.AND P0, PT, R8, RZ, PT ;  /* 0x000000ff0800720c */ /* 0x000fe20003f05270 */
[----:B--2---:R-:W-:Y:S02]  /*0ef0*/  IMAD.X R3, RZ, RZ, R3, P1 ;  /* 0x000000ffff037224 */ /* 0x004fe400008e0603 */
[----:B---3--:R-:W-:-:S10]  /*0f00*/  IMAD R9, R2, R2, R9 ;  /* 0x0000000202097224 */ /* 0x008fd400078e0209 */
[----:B------:R-:W-:Y:S05]  /*0f10*/  @P0 BRA `(.L_x_68) ;  /* 0xfffffffc00e00947 */ /* 0x000fea000383ffff */
.L_x_63:
[----:B------:R-:W-:Y:S05]  /*0f20*/  BSYNC.RECONVERGENT B1 ;  /* 0x0000000000017941 */ /* 0x000fea0003800200 */
.L_x_62:
[----:B------:R2:W3:Y:S02]  /*0f30*/  I2F.F64.U32 R2, R9 ;  /* 0x0000000900027312 */ /* 0x0004e40000201800 */
.L_x_58:
[----:B------:R-:W-:Y:S05]  /*0f40*/  BSYNC.RECONVERGENT B0 ;  /* 0x0000000000007941 */ /* 0x000fea0003800200 */
.L_x_57:
[----:B-----5:R-:W-:Y:S01]  /*0f50*/  ISETP.NE.AND P0, PT, R11, RZ, PT ;  /* 0x000000ff0b00720c */ /* 0x020fe20003f05270 */
[----:B------:R-:W-:Y:S01]  /*0f60*/  BSSY.RECONVERGENT B0, `(.L_x_69) ;  /* 0x0000074000007945 */ /* 0x000fe20003800200 */
[----:B------:R-:W-:-:S11]  /*0f70*/  CS2R R16, SRZ ;  /* 0x0000000000107805 */ /* 0x000fd6000001ff00 */
[----:B------:R-:W-:Y:S05]  /*0f80*/  @!P0 BRA `(.L_x_70) ;  /* 0x0000000400c48947 */ /* 0x000fea0003800000 */
[C---:B------:R-:W-:Y:S01]  /*0f90*/  ISETP.GE.U32.AND P1, PT, R11.reuse, 0x10, PT ;  /* 0x000000100b00780c */ /* 0x040fe20003f26070 */
[----:B------:R-:W-:Y:S01]  /*0fa0*/  BSSY.RECONVERGENT B1, `(.L_x_71) ;  /* 0x0000032000017945 */ /* 0x000fe20003800200 */
[----:B------:R-:W-:Y:S01]  /*0fb0*/  LOP3.LUT R25, R11, 0xf, RZ, 0xc0, !PT ;  /* 0x0000000f0b197812 */ /* 0x000fe200078ec0ff */
[----:B------:R-:W-:Y:S02]  /*0fc0*/  HFMA2 R12, -RZ, RZ, 0, 0 ;  /* 0x00000000ff0c7431 */ /* 0x000fe400000001ff */
[----:B------:R-:W-:Y:S01]  /*0fd0*/  IMAD.MOV.U32 R10, RZ, RZ, RZ ;  /* 0x000000ffff0a7224 */ /* 0x000fe200078e00ff */
[----:B------:R-:W-:-:S07]  /*0fe0*/  ISETP.NE.AND P0, PT, R25, RZ, PT ;  /* 0x000000ff1900720c */ /* 0x000fce0003f05270 */
[----:B------:R-:W-:Y:S06]  /*0ff0*/  @!P1 BRA `(.L_x_72) ;  /* 0x0000000000b09947 */ /* 0x000fec0003800000 */
[----:B--2---:R-:W2:Y:S01]  /*1000*/  LDC.64 R8, c[0x0][0x380] ;  /* 0x0000e000ff087b82 */ /* 0x004ea20000000a00 */
[----:B------:R-:W-:Y:S01]  /*1010*/  LOP3.LUT R10, R11, 0xfffffff0, RZ, 0xc0, !PT ;  /* 0xfffffff00b0a7812 */ /* 0x000fe200078ec0ff */
[----:B------:R-:W-:-:S03]  /*1020*/  IMAD.MOV.U32 R12, RZ, RZ, RZ ;  /* 0x000000ffff0c7224 */ /* 0x000fc600078e00ff */
[----:B------:R-:W-:Y:S01]  /*1030*/  IADD3 R13, PT, PT, -R10, RZ, RZ ;  /* 0x000000ff0a0d7210 */ /* 0x000fe20007ffe1ff */
[----:B--2---:R-:W-:-:S03]  /*1040*/  IMAD.WIDE.U32 R8, R5, 0x10, R8 ;  /* 0x0000001005087825 */ /* 0x004fc600078e0008 */
[----:B------:R-:W-:-:S05]  /*1050*/  IADD3 R8, P1, PT, R8, 0x88, RZ ;  /* 0x0000008808087810 */ /* 0x000fca0007f3e0ff */
[----:B------:R-:W-:-:S08]  /*1060*/  IMAD.X R9, RZ, RZ, R9, P1 ;  /* 0x000000ffff097224 */ /* 0x000fd000008e0609 */
.L_x_73:
[----:B------:R-:W2:Y:S04]  /*1070*/  LDG.E.U16 R27, desc[UR8][R8.64+-0x80] ;  /* 0xffff8008081b7981 */ /* 0x000ea8000c1e1500 */
[----:B------:R-:W4:Y:S04]  /*1080*/  LDG.E.U16 R24, desc[UR8][R8.64+-0x70] ;  /* 0xffff900808187981 */ /* 0x000f28000c1e1500 */
[----:B------:R-:W5:Y:S04]  /*1090*/  LDG.E.U16 R23, desc[UR8][R8.64+-0x60] ;  /* 0xffffa00808177981 */ /* 0x000f68000c1e1500 */
[----:B------:R-:W3:Y:S04]  /*10a0*/  LDG.E.U16 R22, desc[UR8][R8.64+-0x50] ;  /* 0xffffb00808167981 */ /* 0x000ee8000c1e1500 */
[----:B------:R-:W3:Y:S04]  /*10b0*/  LDG.E.U16 R14, desc[UR8][R8.64+-0x40] ;  /* 0xffffc008080e7981 */ /* 0x000ee8000c1e1500 */
[----:B------:R-:W3:Y:S04]  /*10c0*/  LDG.E.U16 R21, desc[UR8][R8.64+-0x30] ;  /* 0xffffd00808157981 */ /* 0x000ee8000c1e1500 */
[----:B0-----:R-:W3:Y:S04]  /*10d0*/  LDG.E.U16 R20, desc[UR8][R8.64+-0x20] ;  /* 0xffffe00808147981 */ /* 0x001ee8000c1e1500 */
[----:B------:R-:W3:Y:S04]  /*10e0*/  LDG.E.U16 R19, desc[UR8][R8.64+-0x10] ;  /* 0xfffff00808137981 */ /* 0x000ee8000c1e1500 */
[----:B------:R-:W3:Y:S04]  /*10f0*/  LDG.E.U16 R18, desc[UR8][R8.64] ;  /* 0x0000000808127981 */ /* 0x000ee8000c1e1500 */
[----:B------:R-:W3:Y:S04]  /*1100*/  LDG.E.U16 R17, desc[UR8][R8.64+0x10] ;  /* 0x0000100808117981 */ /* 0x000ee8000c1e1500 */
[----:B------:R-:W3:Y:S04]  /*1110*/  LDG.E.U16 R16, desc[UR8][R8.64+0x20] ;  /* 0x0000200808107981 */ /* 0x000ee8000c1e1500 */
[----:B------:R-:W3:Y:S01]  /*1120*/  LDG.E.U16 R15, desc[UR8][R8.64+0x30] ;  /* 0x00003008080f7981 */ /* 0x000ee2000c1e1500 */
[----:B--2---:R-:W-:-:S03]  /*1130*/  IMAD R27, R27, R27, R12 ;  /* 0x0000001b1b1b7224 */ /* 0x004fc600078e020c */
[----:B------:R-:W2:Y:S01]  /*1140*/  LDG.E.U16 R12, desc[UR8][R8.64+0x40] ;  /* 0x00004008080c7981 */ /* 0x000ea2000c1e1500 */
[----:B----4-:R-:W-:-:S03]  /*1150*/  IMAD R26, R24, R24, R27 ;  /* 0x00000018181a7224 */ /* 0x010fc600078e021b */
[----:B------:R-:W4:Y:S01]  /*1160*/  LDG.E.U16 R24, desc[UR8][R8.64+0x50] ;  /* 0x0000500808187981 */ /* 0x000f22000c1e1500 */
[----:B-----5:R-:W-:-:S03]  /*1170*/  IMAD R27, R23, R23, R26 ;  /* 0x00000017171b7224 */ /* 0x020fc600078e021a */
[----:B------:R-:W5:Y:S01]  /*1180*/  LDG.E.U16 R23, desc[UR8][R8.64+0x60] ;  /* 0x0000600808177981 */ /* 0x000f62000c1e1500 */
[----:B---3--:R-:W-:-:S03]  /*1190*/  IMAD R27, R22, R22, R27 ;  /* 0x00000016161b7224 */ /* 0x008fc600078e021b */
[----:B------:R0:W3:Y:S01]  /*11a0*/  LDG.E.U16 R22, desc[UR8][R8.64+0x70] ;  /* 0x0000700808167981 */ /* 0x0000e2000c1e1500 */
[----:B------:R-:W-:Y:S02]  /*11b0*/  VIADD R13, R13, 0x10 ;  /* 0x000000100d0d7836 */ /* 0x000fe40000000000 */
[----:B------:R-:W-:-:S03]  /*11c0*/  IMAD R14, R14, R14, R27 ;  /* 0x0000000e0e0e7224 */ /* 0x000fc600078e021b */
[----:B------:R-:W-:Y:S01]  /*11d0*/  ISETP.NE.AND P1, PT, R13, RZ, PT ;  /* 0x000000ff0d00720c */ /* 0x000fe20003f25270 */
[----:B------:R-:W-:Y:S01]  /*11e0*/  IMAD R21, R21, R21, R14 ;  /* 0x0000001515157224 */ /* 0x000fe200078e020e */
[----:B0-----:R-:W-:-:S03]  /*11f0*/  IADD3 R8, P2, PT, R8, 0x100, RZ ;  /* 0x0000010008087810 */ /* 0x001fc60007f5e0ff */
[----:B------:R-:W-:Y:S01]  /*1200*/  IMAD R20, R20, R20, R21 ;  /* 0x0000001414147224 */ /* 0x000fe200078e0215 */
[----:B------:R-:W-:-:S03]  /*1210*/  IADD3.X R9, PT, PT, RZ, R9, RZ, P2, !PT ;  /* 0x00000009ff097210 */ /* 0x000fc600017fe4ff */
[----:B------:R-:W-:-:S04]  /*1220*/  IMAD R19, R19, R19, R20 ;  /* 0x0000001313137224 */ /* 0x000fc800078e0214 */
[----:B------:R-:W-:-:S04]  /*1230*/  IMAD R18, R18, R18, R19 ;  /* 0x0000001212127224 */ /* 0x000fc800078e0213 */
[----:B------:R-:W-:-:S04]  /*1240*/  IMAD R17, R17, R17, R18 ;  /* 0x0000001111117224 */ /* 0x000fc800078e0212 */
[----:B------:R-:W-:-:S04]  /*1250*/  IMAD R16, R16, R16, R17 ;  /* 0x0000001010107224 */ /* 0x000fc800078e0211 */
[----:B------:R-:W-:-:S04]  /*1260*/  IMAD R15, R15, R15, R16 ;  /* 0x0000000f0f0f7224 */ /* 0x000fc800078e0210 */
[----:B--2---:R-:W-:-:S04]  /*1270*/  IMAD R15, R12, R12, R15 ;  /* 0x0000000c0c0f7224 */ /* 0x004fc800078e020f */
[----:B----4-:R-:W-:-:S04]  /*1280*/  IMAD R24, R24, R24, R15 ;  /* 0x0000001818187224 */ /* 0x010fc800078e020f */
[----:B-----5:R-:W-:-:S04]  /*1290*/  IMAD R23, R23, R23, R24 ;  /* 0x0000001717177224 */ /* 0x020fc800078e0218 */
[----:B---3--:R-:W-:Y:S01]  /*12a0*/  IMAD R12, R22, R22, R23 ;  /* 0x00000016160c7224 */ /* 0x008fe200078e0217 */
[----:B------:R-:W-:Y:S06]  /*12b0*/  @P1 BRA `(.L_x_73) ;  /* 0xfffffffc006c1947 */ /* 0x000fec000383ffff */
.L_x_72:
[----:B------:R-:W-:Y:S05]  /*12c0*/  BSYNC.RECONVERGENT B1 ;  /* 0x0000000000017941 */ /* 0x000fea0003800200 */
.L_x_71:
[----:B------:R-:W-:Y:S04]  /*12d0*/  BSSY.RECONVERGENT B1, `(.L_x_74) ;  /* 0x000003b000017945 */ /* 0x000fe80003800200 */
[----:B------:R-:W-:Y:S05]  /*12e0*/  @!P0 BRA `(.L_x_75) ;  /* 0x0000000000e48947 */ /* 0x000fea0003800000 */
[----:B--2---:R-:W2:Y:S01]  /*12f0*/  LDC.64 R8, c[0x0][0x380] ;  /* 0x0000e000ff087b82 */ /* 0x004ea20000000a00 */
[----:B------:R-:W-:Y:S01]  /*1300*/  ISETP.GE.U32.AND P0, PT, R25, 0x8, PT ;  /* 0x000000081900780c */ /* 0x000fe20003f06070 */
[----:B------:R-:W-:Y:S01]  /*1310*/  BSSY.RECONVERGENT B2, `(.L_x_76) ;  /* 0x0000017000027945 */ /* 0x000fe20003800200 */
[----:B0-----:R-:W-:-:S04]  /*1320*/  LOP3.LUT R20, R11, 0x7, RZ, 0xc0, !PT ;  /* 0x000000070b147812 */ /* 0x001fc800078ec0ff */
[----:B------:R-:W-:Y:S01]  /*1330*/  ISETP.NE.AND P1, PT, R20, RZ, PT ;  /* 0x000000ff1400720c */ /* 0x000fe20003f25270 */
[----:B--2---:R-:W-:-:S06]  /*1340*/  IMAD.WIDE.U32 R14, R5, 0x10, R8 ;  /* 0x00000010050e7825 */ /* 0x004fcc00078e0008 */
[----:B------:R-:W-:Y:S06]  /*1350*/  @!P0 BRA `(.L_x_77) ;  /* 0x0000000000488947 */ /* 0x000fec0003800000 */
[----:B------:R-:W-:-:S05]  /*1360*/  IMAD.WIDE.U32 R16, R10, 0x10, R14 ;  /* 0x000000100a107825 */ /* 0x000fca00078e000e */
[----:B------:R-:W2:Y:S04]  /*1370*/  LDG.E.U16 R21, desc[UR8][R16.64+0x8] ;  /* 0x0000080810157981 */ /* 0x000ea8000c1e1500 */
[----:B------:R-:W4:Y:S04]  /*1380*/  LDG.E.U16 R23, desc[UR8][R16.64+0x18] ;  /* 0x0000180810177981 */ /* 0x000f28000c1e1500 */
[----:B------:R-:W5:Y:S04]  /*1390*/  LDG.E.U16 R25, desc[UR8][R16.64+0x28] ;  /* 0x0000280810197981 */ /* 0x000f68000c1e1500 */
[----:B------:R-:W3:Y:S04]  /*13a0*/  LDG.E.U16 R27, desc[UR8][R16.64+0x38] ;  /* 0x00003808101b7981 */ /* 0x000ee8000c1e1500 */
[----:B------:R-:W3:Y:S04]  /*13b0*/  LDG.E.U16 R29, desc[UR8][R16.64+0x48] ;  /* 0x00004808101d7981 */ /* 0x000ee8000c1e1500 */
[----:B------:R-:W3:Y:S04]  /*13c0*/  LDG.E.U16 R18, desc[UR8][R16.64+0x58] ;  /* 0x0000580810127981 */ /* 0x000ee8000c1e1500 */
[----:B------:R-:W3:Y:S04]  /*13d0*/  LDG.E.U16 R13, desc[UR8][R16.64+0x68] ;  /* 0x00006808100d7981 */ /* 0x000ee8000c1e1500 */
[----:B------:R-:W3:Y:S01]  /*13e0*/  LDG.E.U16 R19, desc[UR8][R16.64+0x78] ;  /* 0x0000780810137981 */ /* 0x000ee2000c1e1500 */
[----:B------:R-:W-:-:S02]  /*13f0*/  VIADD R10, R10, 0x8 ;  /* 0x000000080a0a7836 */ /* 0x000fc40000000000 */
[----:B--2---:R-:W-:-:S04]  /*1400*/  IMAD R12, R21, R21, R12 ;  /* 0x00000015150c7224 */ /* 0x004fc800078e020c */
[----:B----4-:R-:W-:-:S04]  /*1410*/  IMAD R12, R23, R23, R12 ;  /* 0x00000017170c7224 */ /* 0x010fc800078e020c */
[----:B-----5:R-:W-:-:S04]  /*1420*/  IMAD R12, R25, R25, R12 ;  /* 0x00000019190c7224 */ /* 0x020fc800078e020c */
[----:B---3--:R-:W-:-:S04]  /*1430*/  IMAD R12, R27, R27, R12 ;  /* 0x0000001b1b0c7224 */ /* 0x008fc800078e020c */
[----:B------:R-:W-:-:S04]  /*1440*/  IMAD R29, R29, R29, R12 ;  /* 0x0000001d1d1d7224 */ /* 0x000fc800078e020c */
[----:B------:R-:W-:-:S04]  /*1450*/  IMAD R18, R18, R18, R29 ;  /* 0x0000001212127224 */ /* 0x000fc800078e021d */
[----:B------:R-:W-:-:S04]  /*1460*/  IMAD R18, R13, R13, R18 ;  /* 0x0000000d0d127224 */ /* 0x000fc800078e0212 */
[----:B------:R-:W-:-:S07]  /*1470*/  IMAD R12, R19, R19, R18 ;  /* 0x00000013130c7224 */ /* 0x000fce00078e0212 */
.L_x_77:
[----:B------:R-:W-:Y:S05]  /*1480*/  BSYNC.RECONVERGENT B2 ;  /* 0x0000000000027941 */ /* 0x000fea0003800200 */
.L_x_76:
        /* <DEDUP_REMOVED lines=8> */
[----:B------:R-:W4:Y:S04]  /*1510*/  LDG.E.U16 R17, desc[UR8][R14.64+0x18] ;  /* 0x000018080e117981 */ /* 0x000f28000c1e1500 */
[----:B------:R-:W5:Y:S04]  /*1520*/  LDG.E.U16 R19, desc[UR8][R14.64+0x28] ;  /* 0x000028080e137981 */ /* 0x000f68000c1e1500 */
[----:B------:R-:W3:Y:S01]  /*1530*/  LDG.E.U16 R21, desc[UR8][R14.64+0x38] ;  /* 0x000038080e157981 */ /* 0x000ee2000c1e1500 */
[----:B------:R-:W-:-:S02]  /*1540*/  VIADD R10, R10, 0x4 ;  /* 0x000000040a0a7836 */ /* 0x000fc40000000000 */
[----:B--2---:R-:W-:-:S04]  /*1550*/  IMAD R12, R13, R13, R12 ;  /* 0x0000000d0d0c7224 */ /* 0x004fc800078e020c */
[----:B----4-:R-:W-:-:S04]  /*1560*/  IMAD R12, R17, R17, R12 ;  /* 0x00000011110c7224 */ /* 0x010fc800078e020c */
[----:B-----5:R-:W-:-:S04]  /*1570*/  IMAD R12, R19, R19, R12 ;  /* 0x00000013130c7224 */ /* 0x020fc800078e020c */
[----:B---3--:R-:W-:-:S07]  /*1580*/  IMAD R12, R21, R21, R12 ;  /* 0x00000015150c7224 */ /* 0x008fce00078e020c */
.L_x_79:
[----:B------:R-:W-:Y:S05]  /*1590*/  BSYNC.RECONVERGENT B2 ;  /* 0x0000000000027941 */ /* 0x000fea0003800200 */
.L_x_78:
[----:B------:R-:W-:Y:S05]  /*15a0*/  @!P1 BRA `(.L_x_75) ;  /* 0x0000000000349947 */ /* 0x000fea0003800000 */
[----:B------:R-:W-:-:S04]  /*15b0*/  IMAD.WIDE.U32 R8, R10, 0x10, R8 ;  /* 0x000000100a087825 */ /* 0x000fc800078e0008 */
[----:B------:R-:W-:Y:S01]  /*15c0*/  IMAD.WIDE.U32 R8, R5, 0x10, R8 ;  /* 0x0000001005087825 */ /* 0x000fe200078e0008 */
[----:B------:R-:W-:Y:S02]  /*15d0*/  IADD3 R5, PT, PT, -R11, RZ, RZ ;  /* 0x000000ff0b057210 */ /* 0x000fe40007ffe1ff */
[----:B------:R-:W-:-:S05]  /*15e0*/  IADD3 R8, P0, PT, R8, 0x8, RZ ;  /* 0x0000000808087810 */ /* 0x000fca0007f1e0ff */
[----:B------:R-:W-:-:S08]  /*15f0*/  IMAD.X R11, RZ, RZ, R9, P0 ;  /* 0x000000ffff0b7224 */ /* 0x000fd000000e0609 */
.L_x_80:
[----:B------:R-:W-:-:S06]  /*1600*/  IMAD.MOV.U32 R9, RZ, RZ, R11 ;  /* 0x000000ffff097224 */ /* 0x000fcc00078e000b */
[----:B------:R0:W2:Y:S01]  /*1610*/  LDG.E.U16 R9, desc[UR8][R8.64] ;  /* 0x0000000808097981 */ /* 0x0000a2000c1e1500 */
[----:B------:R-:W-:-:S04]  /*1620*/  IADD3 R5, PT, PT, R5, 0x1, RZ ;  /* 0x0000000105057810 */ /* 0x000fc80007ffe0ff */
[----:B------:R-:W-:Y:S02]  /*1630*/  ISETP.NE.AND P0, PT, R5, RZ, PT ;  /* 0x000000ff0500720c */ /* 0x000fe40003f05270 */
[----:B0-----:R-:W-:-:S05]  /*1640*/  IADD3 R8, P1, PT, R8, 0x10, RZ ;  /* 0x0000001008087810 */ /* 0x001fca0007f3e0ff */
[----:B------:R-:W-:Y:S02]  /*1650*/  IMAD.X R11, RZ, RZ, R11, P1 ;  /* 0x000000ffff0b7224 */ /* 0x000fe400008e060b */
[----:B--2---:R-:W-:-:S04]  /*1660*/  IMAD R12, R9, R9, R12 ;  /* 0x00000009090c7224 */ /* 0x004fc800078e020c */
[----:B------:R-:W-:Y:S05]  /*1670*/  @P0 BRA `(.L_x_80) ;  /* 0xfffffffc00e00947 */ /* 0x000fea000383ffff */
.L_x_75:
[----:B------:R-:W-:Y:S05]  /*1680*/  BSYNC.RECONVERGENT B1 ;  /* 0x0000000000017941 */ /* 0x000fea0003800200 */
.L_x_74:
[----:B------:R4:W0:Y:S02]  /*1690*/  I2F.F64.U32 R16, R12 ;  /* 0x0000000c00107312 */ /* 0x0008240000201800 */
.L_x_70:
[----:B------:R-:W-:Y:S05]  /*16a0*/  BSYNC.RECONVERGENT B0 ;  /* 0x0000000000007941 */ /* 0x000fea0003800200 */
.L_x_69:
[----:B0-----:R-:W2:Y:S01]  /*16b0*/  MUFU.RSQ64H R11, R17 ;  /* 0x00000011000b7308 */ /* 0x001ea20000001c00 */
[----:B------:R-:W-:Y:S01]  /*16c0*/  VIADD R10, R17, 0xfcb00000 ;  /* 0xfcb00000110a7836 */ /* 0x000fe20000000000 */
[----:B----4-:R-:W-:Y:S01]  /*16d0*/  MOV R12, 0x0 ;  /* 0x00000000000c7802 */ /* 0x010fe20000000f00 */
[----:B------:R-:W-:Y:S01]  /*16e0*/  IMAD.MOV.U32 R13, RZ, RZ, 0x3fd80000 ;  /* 0x3fd80000ff0d7424 */ /* 0x000fe200078e00ff */
[----:B------:R-:W-:Y:S02]  /*16f0*/  BSSY.RECONVERGENT B0, `(.L_x_81) ;  /* 0x0000015000007945 */ /* 0x000fe40003800200 */
[----:B------:R-:W-:Y:S01]  /*1700*/  ISETP.GE.U32.AND P0, PT, R10, 0x7ca00000, PT ;  /* 0x7ca000000a00780c */ /* 0x000fe20003f06070 */
[----:B--2---:R-:W-:-:S08]  /*1710*/  DMUL R8, R10, R10 ;  /* 0x0000000a0a087228 */ /* 0x004fd00000000000 */
[----:B------:R-:W-:-:S08]  /*1720*/  DFMA R8, -R8, R16, 1 ;  /* 0x3ff000000808742b */ /* 0x000fd00000000110 */
[----:B------:R-:W-:Y:S02]  /*1730*/  DFMA R12, R8, R12, 0.5 ;  /* 0x3fe00000080c742b */ /* 0x000fe4000000000c */
[----:B------:R-:W-:-:S08]  /*1740*/  DMUL R8, R10, R8 ;  /* 0x000000080a087228 */ /* 0x000fd00000000000 */
[----:B------:R-:W-:-:S08]  /*1750*/  DFMA R20, R12, R8, R10 ;  /* 0x000000080c14722b */ /* 0x000fd0000000000a */
[----:B------:R-:W-:Y:S02]  /*1760*/  DMUL R12, R20, R16 ;  /* 0x00000010140c7228 */ /* 0x000fe40000000000 */
[----:B------:R-:W-:Y:S01]  /*1770*/  VIADD R15, R21, 0xfff00000 ;  /* 0xfff00000150f7836 */ /* 0x000fe20000000000 */
[----:B------:R-:W-:-:S05]  /*1780*/  MOV R14, R20 ;  /* 0x00000014000e7202 */ /* 0x000fca0000000f00 */
[----:B------:R-:W-:-:S08]  /*1790*/  DFMA R18, R12, -R12, R16 ;  /* 0x8000000c0c12722b */ /* 0x000fd00000000010 */
[----:B------:R-:W-:Y:S01]  /*17a0*/  DFMA R8, R18, R14, R12 ;  /* 0x0000000e1208722b */ /* 0x000fe2000000000c */
[----:B------:R-:W-:Y:S10]  /*17b0*/  @!P0 BRA `(.L_x_82) ;  /* 0x0000000000208947 */ /* 0x000ff40003800000 */
[----:B------:R-:W-:Y:S01]  /*17c0*/  IMAD.MOV.U32 R14, RZ, RZ, R20 ;  /* 0x000000ffff0e7224 */ /* 0x000fe200078e0014 */
[----:B------:R-:W-:Y:S01]  /*17d0*/  MOV R11, R13 ;  /* 0x0000000d000b7202 */ /* 0x000fe20000000f00 */
[----:B------:R-:W-:Y:S02]  /*17e0*/  IMAD.MOV.U32 R20, RZ, RZ, R12 ;  /* 0x000000ffff147224 */ /* 0x000fe400078e000c */
[----:B------:R-:W-:Y:S01]  /*17f0*/  IMAD.MOV.U32 R12, RZ, RZ, R10 ;  /* 0x000000ffff0c7224 */ /* 0x000fe200078e000a */
[----:B------:R-:W-:-:S07]  /*1800*/  MOV R10, 0x1820 ;  /* 0x00001820000a7802 */ /* 0x000fce0000000f00 */
[----:B-1-3--:R-:W-:Y:S05]  /*1810*/  CALL.REL.NOINC `($__internal_1_$__cuda_sm20_dsqrt_rn_f64_mediumpath_v1) ;  /* 0x0000000800807944 */ /* 0x00afea0003c00000 */
[----:B------:R-:W-:Y:S01]  /*1820*/  IMAD.MOV.U32 R8, RZ, RZ, R12 ;  /* 0x000000ffff087224 */ /* 0x000fe200078e000c */
[----:B------:R-:W-:-:S07]  /*1830*/  MOV R9, R13 ;  /* 0x0000000d00097202 */ /* 0x000fce0000000f00 */
.L_x_82:
[----:B------:R-:W-:Y:S05]  /*1840*/  BSYNC.RECONVERGENT B0 ;  /* 0x0000000000007941 */ /* 0x000fea0003800200 */
.L_x_81:
[----:B---3--:R-:W0:Y:S01]  /*1850*/  MUFU.RSQ64H R13, R3 ;  /* 0x00000003000d7308 */ /* 0x008e220000001c00 */
[----:B------:R-:W-:Y:S01]  /*1860*/  VIADD R12, R3, 0xfcb00000 ;  /* 0xfcb00000030c7836 */ /* 0x000fe20000000000 */
[----:B------:R-:W-:Y:S01]  /*1870*/  MOV R15, 0x3fd80000 ;  /* 0x3fd80000000f7802 */ /* 0x000fe20000000f00 */
[----:B------:R-:W-:Y:S01]  /*1880*/  IMAD.MOV.U32 R14, RZ, RZ, 0x0 ;  /* 0x00000000ff0e7424 */ /* 0x000fe200078e00ff */
[----:B------:R-:W-:Y:S02]  /*1890*/  BSSY.RECONVERGENT B0, `(.L_x_83) ;  /* 0x0000015000007945 */ /* 0x000fe40003800200 */
[----:B------:R-:W-:Y:S01]  /*18a0*/  ISETP.GE.U32.AND P0, PT, R12, 0x7ca00000, PT ;  /* 0x7ca000000c00780c */ /* 0x000fe20003f06070 */
[----:B0-----:R-:W-:-:S08]  /*18b0*/  DMUL R10, R12, R12 ;  /* 0x0000000c0c0a7228 */ /* 0x001fd00000000000 */
[----:B------:R-:W-:-:S08]  /*18c0*/  DFMA R10, -R10, R2, 1 ;  /* 0x3ff000000a0a742b */ /* 0x000fd00000000102 */
[----:B------:R-:W-:Y:S02]  /*18d0*/  DFMA R14, R10, R14, 0.5 ;  /* 0x3fe000000a0e742b */ /* 0x000fe4000000000e */
[----:B------:R-:W-:-:S08]  /*18e0*/  DMUL R10, R12, R10 ;  /* 0x0000000a0c0a7228 */ /* 0x000fd00000000000 */
[----:B------:R-:W-:-:S08]  /*18f0*/  DFMA R20, R14, R10, R12 ;  /* 0x0000000a0e14722b */ /* 0x000fd0000000000c */
[----:B------:R-:W-:Y:S02]  /*1900*/  DMUL R10, R20, R2 ;  /* 0x00000002140a7228 */ /* 0x000fe40000000000 */
[----:B------:R-:W-:Y:S02]  /*1910*/  VIADD R15, R21, 0xfff00000 ;  /* 0xfff00000150f7836 */ /* 0x000fe40000000000 */
[----:B------:R-:W-:-:S04]  /*1920*/  IMAD.MOV.U32 R14, RZ, RZ, R20 ;  /* 0x000000ffff0e7224 */ /* 0x000fc800078e0014 */
[----:B------:R-:W-:-:S08]  /*1930*/  DFMA R18, R10, -R10, R2 ;  /* 0x8000000a0a12722b */ /* 0x000fd00000000002 */
[----:B------:R-:W-:Y:S01]  /*1940*/  DFMA R16, R18, R14, R10 ;  /* 0x0000000e1210722b */ /* 0x000fe2000000000a */
[----:B------:R-:W-:Y:S10]  /*1950*/  @!P0 BRA `(.L_x_84) ;  /* 0x0000000000208947 */ /* 0x000ff40003800000 */
[----:B------:R-:W-:Y:S01]  /*1960*/  MOV R14, R20 ;  /* 0x00000014000e7202 */ /* 0x000fe20000000f00 */
[----:B------:R-:W-:Y:S01]  /*1970*/  IMAD.MOV.U32 R16, RZ, RZ, R2 ;  /* 0x000000ffff107224 */ /* 0x000fe200078e0002 */
[----:B------:R-:W-:Y:S01]  /*1980*/  MOV R20, R10 ;  /* 0x0000000a00147202 */ /* 0x000fe20000000f00 */
[----:B------:R-:W-:Y:S01]  /*1990*/  IMAD.MOV.U32 R17, RZ, RZ, R3 ;  /* 0x000000ffff117224 */ /* 0x000fe200078e0003 */
[----:B------:R-:W-:-:S07]  /*19a0*/  MOV R10, 0x19c0 ;  /* 0x000019c0000a7802 */ /* 0x000fce0000000f00 */
[----:B-1----:R-:W-:Y:S05]  /*19b0*/  CALL.REL.NOINC `($__internal_1_$__cuda_sm20_dsqrt_rn_f64_mediumpath_v1) ;  /* 0x0000000800187944 */ /* 0x002fea0003c00000 */
[----:B------:R-:W-:Y:S02]  /*19c0*/  IMAD.MOV.U32 R16, RZ, RZ, R12 ;  /* 0x000000ffff107224 */ /* 0x000fe400078e000c */
[----:B------:R-:W-:-:S07]  /*19d0*/  IMAD.MOV.U32 R17, RZ, RZ, R13 ;  /* 0x000000ffff117224 */ /* 0x000fce00078e000d */
.L_x_84:
[----:B------:R-:W-:Y:S05]  /*19e0*/  BSYNC.RECONVERGENT B0 ;  /* 0x0000000000007941 */ /* 0x000fea0003800200 */
.L_x_83:
[----:B------:R-:W-:Y:S01]  /*19f0*/  DMUL R8, R16, R8 ;  /* 0x0000000810087228 */ /* 0x000fe20000000000 */
[----:B------:R-:W-:Y:S01]  /*1a00*/  MOV R2, 0x1 ;  /* 0x0000000100027802 */ /* 0x000fe20000000f00 */
[----:B------:R-:W-:Y:S01]  /*1a10*/  BSSY.RECONVERGENT B0, `(.L_x_85) ;  /* 0x0000010000007945 */ /* 0x000fe20003800200 */
[----:B-1----:R-:W-:-:S03]  /*1a20*/  FSETP.GEU.AND P1, PT, |R7|, 6.5827683646048100446e-37, PT ;  /* 0x036000000700780b */ /* 0x002fc60003f2e200 */
[----:B------:R-:W0:Y:S02]  /*1a30*/  MUFU.RCP64H R3, R9 ;  /* 0x0000000900037308 */ /* 0x000e240000001800 */
[----:B0-----:R-:W-:-:S08]  /*1a40*/  DFMA R10, -R8, R2, 1 ;  /* 0x3ff00000080a742b */ /* 0x001fd00000000102 */
[----:B------:R-:W-:-:S08]  /*1a50*/  DFMA R10, R10, R10, R10 ;  /* 0x0000000a0a0a722b */ /* 0x000fd0000000000a */
[----:B------:R-:W-:-:S08]  /*1a60*/  DFMA R10, R2, R10, R2 ;  /* 0x0000000a020a722b */ /* 0x000fd00000000002 */
[----:B------:R-:W-:-:S08]  /*1a70*/  DFMA R2, -R8, R10, 1 ;  /* 0x3ff000000802742b */ /* 0x000fd0000000010a */
[----:B------:R-:W-:-:S08]  /*1a80*/  DFMA R2, R10, R2, R10 ;  /* 0x000000020a02722b */ /* 0x000fd0000000000a */
[----:B------:R-:W-:-:S08]  /*1a90*/  DMUL R10, R2, R6 ;  /* 0x00000006020a7228 */ /* 0x000fd00000000000 */
[----:B------:R-:W-:-:S08]  /*1aa0*/  DFMA R12, -R8, R10, R6 ;  /* 0x0000000a080c722b */ /* 0x000fd00000000106 */
[----:B------:R-:W-:-:S10]  /*1ab0*/  DFMA R2, R2, R12, R10 ;  /* 0x0000000c0202722b */ /* 0x000fd4000000000a */
[----:B------:R-:W-:-:S05]  /*1ac0*/  FFMA R5, RZ, R9, R3 ;  /* 0x00000009ff057223 */ /* 0x000fca0000000003 */
[----:B------:R-:W-:-:S13]  /*1ad0*/  FSETP.GT.AND P0, PT, |R5|, 1.469367938527859385e-39, PT ;  /* 0x001000000500780b */ /* 0x000fda0003f04200 */
[----:B------:R-:W-:Y:S05]  /*1ae0*/  @P0 BRA P1, `(.L_x_86) ;  /* 0x0000000000080947 */ /* 0x000fea0000800000 */
[----:B------:R-:W-:-:S07]  /*1af0*/  MOV R12, 0x1b10 ;  /* 0x00001b10000c7802 */ /* 0x000fce0000000f00 */
[----:B------:R-:W-:Y:S05]  /*1b00*/  CALL.REL.NOINC `($__internal_0_$__cuda_sm20_div_rn_f64_full) ;  /* 0x0000000000487944 */ /* 0x000fea0003c00000 */
.L_x_86:
[----:B------:R-:W-:Y:S05]  /*1b10*/  BSYNC.RECONVERGENT B0 ;  /* 0x0000000000007941 */ /* 0x000fea0003800200 */
.L_x_85:
[----:B------:R-:W0:Y:S01]  /*1b20*/  LDCU.128 UR4, c[0x0][0x390] ;  /* 0x00007200ff0477ac */ /* 0x000e220008000c00 */
[----:B------:R-:W-:Y:S01]  /*1b30*/  IMAD.MOV.U32 R5, RZ, RZ, RZ ;  /* 0x000000ffff057224 */ /* 0x000fe200078e00ff */
[----:B------:R-:W-:Y:S01]  /*1b40*/  MOV R7, RZ ;  /* 0x000000ff00077202 */ /* 0x000fe20000000f00 */
[----:B------:R-:W-:Y:S02]  /*1b50*/  IMAD.MOV.U32 R6, RZ, RZ, R0 ;  /* 0x000000ffff067224 */ /* 0x000fe400078e0000 */
[----:B0-----:R-:W-:-:S04]  /*1b60*/  IMAD.WIDE.U32 R10, R0, UR4, R4 ;  /* 0x00000004000a7c25 */ /* 0x001fc8000f8e0004 */
[----:B------:R-:W-:Y:S01]  /*1b70*/  IMAD.WIDE.U32 R12, R4, UR4, R6 ;  /* 0x00000004040c7c25 */ /* 0x000fe2000f8e0006 */
[----:B------:R-:W-:-:S03]  /*1b80*/  LEA R6, P0, R10, UR6, 0x4 ;  /* 0x000000060a067c11 */ /* 0x000fc6000f8020ff */
[----:B------:R-:W-:Y:S01]  /*1b90*/  IMAD R7, R0, UR5, R11 ;  /* 0x0000000500077c24 */ /* 0x000fe2000f8e020b */
[----:B------:R-:W-:Y:S01]  /*1ba0*/  LEA R8, P1, R12, UR6, 0x4 ;  /* 0x000000060c087c11 */ /* 0x000fe2000f8220ff */
[----:B------:R-:W-:-:S03]  /*1bb0*/  IMAD R5, R4, UR5, R13 ;  /* 0x0000000504057c24 */ /* 0x000fc6000f8e020d */
[----:B------:R-:W-:Y:S02]  /*1bc0*/  LEA.HI.X R7, R10, UR7, R7, 0x4, P0 ;  /* 0x000000070a077c11 */ /* 0x000fe400080f2407 */
[----:B------:R-:W-:-:S03]  /*1bd0*/  LEA.HI.X R9, R12, UR7, R5, 0x4, P1 ;  /* 0x000000070c097c11 */ /* 0x000fc600088f2405 */
[----:B------:R-:W-:Y:S04]  /*1be0*/  STG.E desc[UR8][R6.64+0x8], R4 ;  /* 0x0000080406007986 */ /* 0x000fe8000c101908 */
[----:B------:R-:W-:Y:S04]  /*1bf0*/  STG.E.64 desc[UR8][R6.64], R2 ;  /* 0x0000000206007986 */ /* 0x000fe8000c101b08 */
[----:B------:R-:W-:Y:S04]  /*1c00*/  STG.E.64 desc[UR8][R8.64], R2 ;  /* 0x0000000208007986 */ /* 0x000fe8000c101b08 */
[----:B------:R-:W-:Y:S01]  /*1c10*/  STG.E desc[UR8][R8.64+0x8], R0 ;  /* 0x0000080008007986 */ /* 0x000fe2000c101908 */
[----:B------:R-:W-:Y:S05]  /*1c20*/  EXIT ;  /* 0x000000000000794d */ /* 0x000fea0003800000 */
        .weak           $__internal_0_$__cuda_sm20_div_rn_f64_full
        .type           $__internal_0_$__cuda_sm20_div_rn_f64_full,@function
        .size           $__internal_0_$__cuda_sm20_div_rn_f64_full,($__internal_1_$__cuda_sm20_dsqrt_rn_f64_mediumpath_v1 - $__internal_0_$__cuda_sm20_div_rn_f64_full)
$__internal_0_$__cuda_sm20_div_rn_f64_full:
[C---:B------:R-:W-:Y:S01]  /*1c30*/  FSETP.GEU.AND P0, PT, |R9|.reuse, 1.469367938527859385e-39, PT ;  /* 0x001000000900780b */ /* 0x040fe20003f0e200 */
[----:B------:R-:W-:Y:S01]  /*1c40*/  IMAD.MOV.U32 R10, RZ, RZ, R8 ;  /* 0x000000ffff0a7224 */ /* 0x000fe200078e0008 */
[----:B------:R-:W-:Y:S01]  /*1c50*/  LOP3.LUT R2, R9, 0x800fffff, RZ, 0xc0, !PT ;  /* 0x800fffff09027812 */ /* 0x000fe200078ec0ff */
[----:B------:R-:W-:Y:S01]  /*1c60*/  IMAD.MOV.U32 R11, RZ, RZ, R9 ;  /* 0x000000ffff0b7224 */ /* 0x000fe200078e0009 */
[C---:B------:R-:W-:Y:S01]  /*1c70*/  FSETP.GEU.AND P2, PT, |R7|.reuse, 1.469367938527859385e-39, PT ;  /* 0x001000000700780b */ /* 0x040fe20003f4e200 */
[----:B------:R-:W-:Y:S01]  /*1c80*/  IMAD.MOV.U32 R16, RZ, RZ, 0x1 ;  /* 0x00000001ff107424 */ /* 0x000fe200078e00ff */
[----:B------:R-:W-:Y:S01]  /*1c90*/  LOP3.LUT R3, R2, 0x3ff00000, RZ, 0xfc, !PT ;  /* 0x3ff0000002037812 */ /* 0x000fe200078efcff */
[----:B------:R-:W-:Y:S01]  /*1ca0*/  BSSY.RECONVERGENT B1, `(.L_x_87) ;  /* 0x0000053000017945 */ /* 0x000fe20003800200 */
[----:B------:R-:W-:Y:S02]  /*1cb0*/  MOV R2, R8 ;  /* 0x0000000800027202 */ /* 0x000fe40000000f00 */
[----:B------:R-:W-:-:S02]  /*1cc0*/  LOP3.LUT R5, R7, 0x7ff00000, RZ, 0xc0, !PT ;  /* 0x7ff0000007057812 */ /* 0x000fc400078ec0ff */
[----:B------:R-:W-:Y:S01]  /*1cd0*/  MOV R13, 0x1ca00000 ;  /* 0x1ca00000000d7802 */ /* 0x000fe20000000f00 */
[----:B------:R-:W-:-:S04]  /*1ce0*/  @!P0 DMUL R2, R10, 8.98846567431157953865e+307 ;  /* 0x7fe000000a028828 */ /* 0x000fc80000000000 */
[----:B------:R-:W-:Y:S02]  /*1cf0*/  @!P2 LOP3.LUT R8, R11, 0x7ff00000, RZ, 0xc0, !PT ;  /* 0x7ff000000b08a812 */ /* 0x000fe400078ec0ff */
[----:B------:R-:W0:Y:S02]  /*1d00*/  MUFU.RCP64H R17, R3 ;  /* 0x0000000300117308 */ /* 0x000e240000001800 */
[----:B------:R-:W-:Y:S01]  /*1d10*/  @!P2 ISETP.GE.U32.AND P3, PT, R5, R8, PT ;  /* 0x000000080500a20c */ /* 0x000fe20003f66070 */
[----:B------:R-:W-:Y:S01]  /*1d20*/  IMAD.MOV.U32 R8, RZ, RZ, R6 ;  /* 0x000000ffff087224 */ /* 0x000fe200078e0006 */
[----:B0-----:R-:W-:-:S08]  /*1d30*/  DFMA R14, R16, -R2, 1 ;  /* 0x3ff00000100e742b */ /* 0x001fd00000000802 */
[----:B------:R-:W-:Y:S01]  /*1d40*/  DFMA R18, R14, R14, R14 ;  /* 0x0000000e0e12722b */ /* 0x000fe2000000000e */
[----:B------:R-:W-:Y:S02]  /*1d50*/  LOP3.LUT R14, R9, 0x7ff00000, RZ, 0xc0, !PT ;  /* 0x7ff00000090e7812 */ /* 0x000fe400078ec0ff */
[----:B------:R-:W-:Y:S02]  /*1d60*/  @!P2 SEL R15, R13, 0x63400000, !P3 ;  /* 0x634000000d0fa807 */ /* 0x000fe40005800000 */
[----:B------:R-:W-:Y:S02]  /*1d70*/  ISETP.GE.U32.AND P1, PT, R5, R14, PT ;  /* 0x0000000e0500720c */ /* 0x000fe40003f26070 */
[----:B------:R-:W-:Y:S01]  /*1d80*/  @!P2 LOP3.LUT R15, R15, 0x80000000, R7, 0xf8, !PT ;  /* 0x800000000f0fa812 */ /* 0x000fe200078ef807 */
[----:B------:R-:W-:Y:S01]  /*1d90*/  DFMA R16, R16, R18, R16 ;  /* 0x000000121010722b */ /* 0x000fe20000000010 */
[----:B------:R-:W-:Y:S02]  /*1da0*/  SEL R9, R13, 0x63400000, !P1 ;  /* 0x634000000d097807 */ /* 0x000fe40004800000 */
[----:B------:R-:W-:-:S02]  /*1db0*/  @!P2 LOP3.LUT R19, R15, 0x100000, RZ, 0xfc, !PT ;  /* 0x001000000f13a812 */ /* 0x000fc400078efcff */
[----:B------:R-:W-:Y:S02]  /*1dc0*/  LOP3.LUT R9, R9, 0x800fffff, R7, 0xf8, !PT ;  /* 0x800fffff09097812 */ /* 0x000fe400078ef807 */
[----:B------:R-:W-:Y:S01]  /*1dd0*/  @!P2 MOV R18, RZ ;  /* 0x000000ff0012a202 */ /* 0x000fe20000000f00 */
[----:B------:R-:W-:-:S05]  /*1de0*/  DFMA R20, R16, -R2, 1 ;  /* 0x3ff000001014742b */ /* 0x000fca0000000802 */
[----:B------:R-:W-:-:S03]  /*1df0*/  @!P2 DFMA R8, R8, 2, -R18 ;  /* 0x400000000808a82b */ /* 0x000fc60000000812 */
[----:B------:R-:W-:Y:S01]  /*1e00*/  DFMA R16, R16, R20, R16 ;  /* 0x000000141010722b */ /* 0x000fe20000000010 */
[----:B------:R-:W-:Y:S01]  /*1e10*/  IMAD.MOV.U32 R21, RZ, RZ, R5 ;  /* 0x000000ffff157224 */ /* 0x000fe200078e0005 */
[----:B------:R-:W-:Y:S02]  /*1e20*/  MOV R20, R14 ;  /* 0x0000000e00147202 */ /* 0x000fe40000000f00 */
[----:B------:R-:W-:-:S03]  /*1e30*/  @!P0 LOP3.LUT R20, R3, 0x7ff00000, RZ, 0xc0, !PT ;  /* 0x7ff0000003148812 */ /* 0x000fc600078ec0ff */
[----:B------:R-:W-:Y:S01]  /*1e40*/  @!P2 LOP3.LUT R21, R9, 0x7ff00000, RZ, 0xc0, !PT ;  /* 0x7ff000000915a812 */ /* 0x000fe200078ec0ff */
[----:B------:R-:W-:Y:S01]  /*1e50*/  DMUL R18, R16, R8 ;  /* 0x0000000810127228 */ /* 0x000fe20000000000 */
[----:B------:R-:W-:-:S03]  /*1e60*/  IADD3 R23, PT, PT, R20, -0x1, RZ ;  /* 0xffffffff14177810 */ /* 0x000fc60007ffe0ff */
[----:B------:R-:W-:-:S04]  /*1e70*/  VIADD R22, R21, 0xffffffff ;  /* 0xffffffff15167836 */ /* 0x000fc80000000000 */
[----:B------:R-:W-:Y:S01]  /*1e80*/  DFMA R14, R18, -R2, R8 ;  /* 0x80000002120e722b */ /* 0x000fe20000000008 */
[----:B------:R-:W-:-:S04]  /*1e90*/  ISETP.GT.U32.AND P0, PT, R22, 0x7feffffe, PT ;  /* 0x7feffffe1600780c */ /* 0x000fc80003f04070 */
[----:B------:R-:W-:-:S03]  /*1ea0*/  ISETP.GT.U32.OR P0, PT, R23, 0x7feffffe, P0 ;  /* 0x7feffffe1700780c */ /* 0x000fc60000704470 */
[----:B------:R-:W-:-:S10]  /*1eb0*/  DFMA R14, R16, R14, R18 ;  /* 0x0000000e100e722b */ /* 0x000fd40000000012 */
[----:B------:R-:W-:Y:S05]  /*1ec0*/  @P0 BRA `(.L_x_88) ;  /* 0x00000000006c0947 */ /* 0x000fea0003800000 */
[----:B------:R-:W-:-:S04]  /*1ed0*/  LOP3.LUT R16, R11, 0x7ff00000, RZ, 0xc0, !PT ;  /* 0x7ff000000b107812 */ /* 0x000fc800078ec0ff */
[CC--:B------:R-:W-:Y:S02]  /*1ee0*/  VIADDMNMX R6, R5.reuse, -R16.reuse, 0xb9600000, !PT ;  /* 0xb960000005067446 */ /* 0x0c0fe40007800910 */
[----:B------:R-:W-:Y:S02]  /*1ef0*/  ISETP.GE.U32.AND P0, PT, R5, R16, PT ;  /* 0x000000100500720c */ /* 0x000fe40003f06070 */
[----:B------:R-:W-:Y:S02]  /*1f00*/  VIMNMX R6, PT, PT, R6, 0x46a00000, PT ;  /* 0x46a0000006067848 */ /* 0x000fe40003fe0100 */
[----:B------:R-:W-:-:S05]  /*1f10*/  SEL R5, R13, 0x63400000, !P0 ;  /* 0x634000000d057807 */ /* 0x000fca0004000000 */
[----:B------:R-:W-:Y:S02]  /*1f20*/  IMAD.IADD R5, R6, 0x1, -R5 ;  /* 0x0000000106057824 */ /* 0x000fe400078e0a05 */
[----:B------:R-:W-:-:S03]  /*1f30*/  IMAD.MOV.U32 R6, RZ, RZ, RZ ;  /* 0x000000ffff067224 */ /* 0x000fc600078e00ff */
[----:B------:R-:W-:-:S06]  /*1f40*/  IADD3 R7, PT, PT, R5, 0x7fe00000, RZ ;  /* 0x7fe0000005077810 */ /* 0x000fcc0007ffe0ff */
[----:B------:R-:W-:-:S10]  /*1f50*/  DMUL R16, R14, R6 ;  /* 0x000000060e107228 */ /* 0x000fd40000000000 */
[----:B------:R-:W-:-:S13]  /*1f60*/  FSETP.GTU.AND P0, PT, |R17|, 1.469367938527859385e-39, PT ;  /* 0x001000001100780b */ /* 0x000fda0003f0c200 */
[----:B------:R-:W-:Y:S05]  /*1f70*/  @P0 BRA `(.L_x_89) ;  /* 0x0000000000940947 */ /* 0x000fea0003800000 */
[----:B------:R-:W-:Y:S01]  /*1f80*/  DFMA R2, R14, -R2, R8 ;  /* 0x800000020e02722b */ /* 0x000fe20000000008 */
[----:B------:R-:W-:-:S09]  /*1f90*/  MOV R6, RZ ;  /* 0x000000ff00067202 */ /* 0x000fd20000000f00 */
[C---:B------:R-:W-:Y:S02]  /*1fa0*/  FSETP.NEU.AND P0, PT, R3.reuse, RZ, PT ;  /* 0x000000ff0300720b */ /* 0x040fe40003f0d000 */
[----:B------:R-:W-:-:S04]  /*1fb0*/  LOP3.LUT R11, R3, 0x80000000, R11, 0x48, !PT ;  /* 0x80000000030b7812 */ /* 0x000fc800078e480b */
[----:B------:R-:W-:-:S07]  /*1fc0*/  LOP3.LUT R7, R11, R7, RZ, 0xfc, !PT ;  /* 0x000000070b077212 */ /* 0x000fce00078efcff */
[----:B------:R-:W-:Y:S05]  /*1fd0*/  @!P0 BRA `(.L_x_89) ;  /* 0x00000000007c8947 */ /* 0x000fea0003800000 */
[----:B------:R-:W-:Y:S01]  /*1fe0*/  IMAD.MOV R3, RZ, RZ, -R5 ;  /* 0x000000ffff037224 */ /* 0x000fe200078e0a05 */
[----:B------:R-:W-:Y:S01]  /*1ff0*/  MOV R2, RZ ;  /* 0x000000ff00027202 */ /* 0x000fe20000000f00 */
[----:B------:R-:W-:-:S05]  /*2000*/  DMUL.RP R6, R14, R6 ;  /* 0x000000060e067228 */ /* 0x000fca0000008000 */
[----:B------:R-:W-:-:S05]  /*2010*/  DFMA R2, R16, -R2, R14 ;  /* 0x800000021002722b */ /* 0x000fca000000000e */
[----:B------:R-:W-:Y:S02]  /*2020*/  LOP3.LUT R11, R7, R11, RZ, 0x3c, !PT ;  /* 0x0000000b070b7212 */ /* 0x000fe400078e3cff */
[----:B------:R-:W-:-:S04]  /*2030*/  IADD3 R2, PT, PT, -R5, -0x43300000, RZ ;  /* 0xbcd0000005027810 */ /* 0x000fc80007ffe1ff */
[----:B------:R-:W-:-:S04]  /*2040*/  FSETP.NEU.AND P0, PT, |R3|, R2, PT ;  /* 0x000000020300720b */ /* 0x000fc80003f0d200 */
[----:B------:R-:W-:Y:S02]  /*2050*/  FSEL R16, R6, R16, !P0 ;  /* 0x0000001006107208 */ /* 0x000fe40004000000 */
[----:B------:R-:W-:Y:S01]  /*2060*/  FSEL R17, R11, R17, !P0 ;  /* 0x000000110b117208 */ /* 0x000fe20004000000 */
[----:B------:R-:W-:Y:S06]  /*2070*/  BRA `(.L_x_89) ;  /* 0x0000000000547947 */ /* 0x000fec0003800000 */
.L_x_88:
[----:B------:R-:W-:-:S14]  /*2080*/  DSETP.NAN.AND P0, PT, R6, R6, PT ;  /* 0x000000060600722a */ /* 0x000fdc0003f08000 */
[----:B------:R-:W-:Y:S05]  /*2090*/  @P0 BRA `(.L_x_90) ;  /* 0x0000000000440947 */ /* 0x000fea0003800000 */
[----:B------:R-:W-:-:S14]  /*20a0*/  DSETP.NAN.AND P0, PT, R10, R10, PT ;  /* 0x0000000a0a00722a */ /* 0x000fdc0003f08000 */
[----:B------:R-:W-:Y:S05]  /*20b0*/  @P0 BRA `(.L_x_91) ;  /* 0x0000000000300947 */ /* 0x000fea0003800000 */
[----:B------:R-:W-:Y:S01]  /*20c0*/  ISETP.NE.AND P0, PT, R21, R20, PT ;  /* 0x000000141500720c */ /* 0x000fe20003f05270 */
[----:B------:R-:W-:Y:S01]  /*20d0*/  IMAD.MOV.U32 R16, RZ, RZ, 0x0 ;  /* 0x00000000ff107424 */ /* 0x000fe200078e00ff */
[----:B------:R-:W-:-:S11]  /*20e0*/  MOV R17, 0xfff80000 ;  /* 0xfff8000000117802 */ /* 0x000fd60000000f00 */
[----:B------:R-:W-:Y:S05]  /*20f0*/  @!P0 BRA `(.L_x_89) ;  /* 0x0000000000348947 */ /* 0x000fea0003800000 */
[----:B------:R-:W-:Y:S02]  /*2100*/  ISETP.NE.AND P0, PT, R21, 0x7ff00000, PT ;  /* 0x7ff000001500780c */ /* 0x000fe40003f05270 */
[----:B------:R-:W-:Y:S02]  /*2110*/  LOP3.LUT R17, R7, 0x80000000, R11, 0x48, !PT ;  /* 0x8000000007117812 */ /* 0x000fe400078e480b */
[----:B------:R-:W-:-:S13]  /*2120*/  ISETP.EQ.OR P0, PT, R20, RZ, !P0 ;  /* 0x000000ff1400720c */ /* 0x000fda0004702670 */
[----:B------:R-:W-:Y:S01]  /*2130*/  @P0 LOP3.LUT R2, R17, 0x7ff00000, RZ, 0xfc, !PT ;  /* 0x7ff0000011020812 */ /* 0x000fe200078efcff */
[----:B------:R-:W-:Y:S01]  /*2140*/  @!P0 IMAD.MOV.U32 R16, RZ, RZ, RZ ;  /* 0x000000ffff108224 */ /* 0x000fe200078e00ff */
[----:B------:R-:W-:-:S03]  /*2150*/  @P0 MOV R16, RZ ;  /* 0x000000ff00100202 */ /* 0x000fc60000000f00 */
[----:B------:R-:W-:Y:S01]  /*2160*/  @P0 IMAD.MOV.U32 R17, RZ, RZ, R2 ;  /* 0x000000ffff110224 */ /* 0x000fe200078e0002 */
[----:B------:R-:W-:Y:S06]  /*2170*/  BRA `(.L_x_89) ;  /* 0x0000000000147947 */ /* 0x000fec0003800000 */
.L_x_91:
[----:B------:R-:W-:Y:S02]  /*2180*/  LOP3.LUT R17, R11, 0x80000, RZ, 0xfc, !PT ;  /* 0x000800000b117812 */ /* 0x000fe400078efcff */
[----:B------:R-:W-:Y:S01]  /*2190*/  MOV R16, R10 ;  /* 0x0000000a00107202 */ /* 0x000fe20000000f00 */
[----:B------:R-:W-:Y:S06]  /*21a0*/  BRA `(.L_x_89) ;  /* 0x0000000000087947 */ /* 0x000fec0003800000 */
.L_x_90:
[----:B------:R-:W-:Y:S01]  /*21b0*/  LOP3.LUT R17, R7, 0x80000, RZ, 0xfc, !PT ;  /* 0x0008000007117812 */ /* 0x000fe200078efcff */
[----:B------:R-:W-:-:S07]  /*21c0*/  IMAD.MOV.U32 R16, RZ, RZ, R6 ;  /* 0x000000ffff107224 */ /* 0x000fce00078e0006 */
.L_x_89:
[----:B------:R-:W-:Y:S05]  /*21d0*/  BSYNC.RECONVERGENT B1 ;  /* 0x0000000000017941 */ /* 0x000fea0003800200 */
.L_x_87:
[----:B------:R-:W-:Y:S01]  /*21e0*/  HFMA2 R13, -RZ, RZ, 0, 0 ;  /* 0x00000000ff0d7431 */ /* 0x000fe200000001ff */
[----:B------:R-:W-:Y:S01]  /*21f0*/  MOV R2, R16 ;  /* 0x0000001000027202 */ /* 0x000fe20000000f00 */
[----:B------:R-:W-:Y:S02]  /*2200*/  IMAD.MOV.U32 R3, RZ, RZ, R17 ;  /* 0x000000ffff037224 */ /* 0x000fe400078e0011 */
[----:B------:R-:W-:Y:S05]  /*2210*/  RET.REL.NODEC R12 `(_Z12computeScoreP10termvectorPjyP6scores) ;  /* 0xffffffdc0c787950 */ /* 0x000fea0003c3ffff */
        .weak           $__internal_1_$__cuda_sm20_dsqrt_rn_f64_mediumpath_v1
        .type           $__internal_1_$__cuda_sm20_dsqrt_rn_f64_mediumpath_v1,@function
        .size           $__internal_1_$__cuda_sm20_dsqrt_rn_f64_mediumpath_v1,(.L_x_138 - $__internal_1_$__cuda_sm20_dsqrt_rn_f64_mediumpath_v1)
$__internal_1_$__cuda_sm20_dsqrt_rn_f64_mediumpath_v1:
[----:B------:R-:W-:Y:S01]  /*2220*/  ISETP.GE.U32.AND P0, PT, R12, -0x3400000, PT ;  /* 0xfcc000000c00780c */ /* 0x000fe20003f06070 */
[----:B------:R-:W-:Y:S01]  /*2230*/  BSSY.RECONVERGENT B1, `(.L_x_92) ;  /* 0x0000024000017945 */ /* 0x000fe20003800200 */
[----:B------:R-:W-:-:S11]  /*2240*/  IMAD.MOV.U32 R21, RZ, RZ, R11 ;  /* 0x000000ffff157224 */ /* 0x000fd600078e000b */
[----:B------:R-:W-:Y:S05]  /*2250*/  @!P0 BRA `(.L_x_93) ;  /* 0x0000000000208947 */ /* 0x000fea0003800000 */
[----:B------:R-:W-:-:S10]  /*2260*/  DFMA.RM R12, R18, R14, R20 ;  /* 0x0000000e120c722b */ /* 0x000fd40000004014 */
[----:B------:R-:W-:-:S04]  /*2270*/  IADD3 R14, P0, PT, R12, 0x1, RZ ;  /* 0x000000010c0e7810 */ /* 0x000fc80007f1e0ff */
[----:B------:R-:W-:-:S06]  /*2280*/  IADD3.X R15, PT, PT, RZ, R13, RZ, P0, !PT ;  /* 0x0000000dff0f7210 */ /* 0x000fcc00007fe4ff */
[----:B------:R-:W-:-:S08]  /*2290*/  DFMA.RP R16, -R12, R14, R16 ;  /* 0x0000000e0c10722b */ /* 0x000fd00000008110 */
[----:B------:R-:W-:-:S06]  /*22a0*/  DSETP.GT.AND P0, PT, R16, RZ, PT ;  /* 0x000000ff1000722a */ /* 0x000fcc0003f04000 */
[----:B------:R-:W-:Y:S02]  /*22b0*/  FSEL R12, R14, R12, P0 ;  /* 0x0000000c0e0c7208 */ /* 0x000fe40000000000 */
[----:B------:R-:W-:Y:S01]  /*22c0*/  FSEL R13, R15, R13, P0 ;  /* 0x0000000d0f0d7208 */ /* 0x000fe20000000000 */
[----:B------:R-:W-:Y:S06]  /*22d0*/  BRA `(.L_x_94) ;  /* 0x0000000000647947 */ /* 0x000fec0003800000 */
.L_x_93:
[----:B------:R-:W-:-:S14]  /*22e0*/  DSETP.NE.AND P0, PT, R16, RZ, PT ;  /* 0x000000ff1000722a */ /* 0x000fdc0003f05000 */
[----:B------:R-:W-:Y:S05]  /*22f0*/  @!P0 BRA `(.L_x_95) ;  /* 0x0000000000588947 */ /* 0x000fea0003800000 */
[----:B------:R-:W-:-:S13]  /*2300*/  ISETP.GE.AND P0, PT, R17, RZ, PT ;  /* 0x000000ff1100720c */ /* 0x000fda0003f06270 */
[----:B------:R-:W-:Y:S01]  /*2310*/  @!P0 IMAD.MOV.U32 R12, RZ, RZ, 0x0 ;  /* 0x00000000ff0c8424 */ /* 0x000fe200078e00ff */
[----:B------:R-:W-:Y:S01]  /*2320*/  @!P0 MOV R13, 0xfff80000 ;  /* 0xfff80000000d8802 */ /* 0x000fe20000000f00 */
[----:B------:R-:W-:Y:S06]  /*2330*/  @!P0 BRA `(.L_x_94) ;  /* 0x00000000004c8947 */ /* 0x000fec0003800000 */
[----:B------:R-:W-:-:S13]  /*2340*/  ISETP.GT.AND P0, PT, R17, 0x7fefffff, PT ;  /* 0x7fefffff1100780c */ /* 0x000fda0003f04270 */
[----:B------:R-:W-:Y:S05]  /*2350*/  @P0 BRA `(.L_x_95) ;  /* 0x0000000000400947 */ /* 0x000fea0003800000 */
[----:B------:R-:W-:Y:S01]  /*2360*/  DMUL R16, R16, 8.11296384146066816958e+31 ;  /* 0x4690000010107828 */ /* 0x000fe20000000000 */
[----:B------:R-:W-:Y:S01]  /*2370*/  IMAD.MOV.U32 R12, RZ, RZ, RZ ;  /* 0x000000ffff0c7224 */ /* 0x000fe200078e00ff */
[----:B------:R-:W-:Y:S01]  /*2380*/  MOV R18, 0x0 ;  /* 0x0000000000127802 */ /* 0x000fe20000000f00 */
[----:B------:R-:W-:-:S03]  /*2390*/  IMAD.MOV.U32 R19, RZ, RZ, 0x3fd80000 ;  /* 0x3fd80000ff137424 */ /* 0x000fc600078e00ff */
[----:B------:R-:W0:Y:S02]  /*23a0*/  MUFU.RSQ64H R13, R17 ;  /* 0x00000011000d7308 */ /* 0x000e240000001c00 */
[----:B0-----:R-:W-:-:S08]  /*23b0*/  DMUL R14, R12, R12 ;  /* 0x0000000c0c0e7228 */ /* 0x001fd00000000000 */
[----:B------:R-:W-:-:S08]  /*23c0*/  DFMA R14, R16, -R14, 1 ;  /* 0x3ff00000100e742b */ /* 0x000fd0000000080e */
[----:B------:R-:W-:Y:S02]  /*23d0*/  DFMA R18, R14, R18, 0.5 ;  /* 0x3fe000000e12742b */ /* 0x000fe40000000012 */
[----:B------:R-:W-:-:S08]  /*23e0*/  DMUL R14, R12, R14 ;  /* 0x0000000e0c0e7228 */ /* 0x000fd00000000000 */
[----:B------:R-:W-:-:S08]  /*23f0*/  DFMA R14, R18, R14, R12 ;  /* 0x0000000e120e722b */ /* 0x000fd0000000000c */
[----:B------:R-:W-:Y:S02]  /*2400*/  DMUL R12, R16, R14 ;  /* 0x0000000e100c7228 */ /* 0x000fe40000000000 */
[----:B------:R-:W-:-:S06]  /*2410*/  IADD3 R15, PT, PT, R15, -0x100000, RZ ;  /* 0xfff000000f0f7810 */ /* 0x000fcc0007ffe0ff */
[----:B------:R-:W-:-:S08]  /*2420*/  DFMA R18, R12, -R12, R16 ;  /* 0x8000000c0c12722b */ /* 0x000fd00000000010 */
[----:B------:R-:W-:-:S10]  /*2430*/  DFMA R12, R14, R18, R12 ;  /* 0x000000120e0c722b */ /* 0x000fd4000000000c */
[----:B------:R-:W-:Y:S01]  /*2440*/  VIADD R13, R13, 0xfcb00000 ;  /* 0xfcb000000d0d7836 */ /* 0x000fe20000000000 */
[----:B------:R-:W-:Y:S06]  /*2450*/  BRA `(.L_x_94) ;  /* 0x0000000000047947 */ /* 0x000fec0003800000 */
.L_x_95:
[----:B------:R-:W-:-:S11]  /*2460*/  DADD R12, R16, R16 ;  /* 0x00000000100c7229 */ /* 0x000fd60000000010 */
.L_x_94:
[----:B------:R-:W-:Y:S05]  /*2470*/  BSYNC.RECONVERGENT B1 ;  /* 0x0000000000017941 */ /* 0x000fea0003800200 */
.L_x_92:
[----:B------:R-:W-:-:S04]  /*2480*/  MOV R11, 0x0 ;  /* 0x00000000000b7802 */ /* 0x000fc80000000f00 */
[----:B------:R-:W-:Y:S05]  /*2490*/  RET.REL.NODEC R10 `(_Z12computeScoreP10termvectorPjyP6scores) ;  /* 0xffffffd80ad87950 */ /* 0x000fea0003c3ffff */
.L_x_96:
        /* <DEDUP_REMOVED lines=14> */
.L_x_138:


//--------------------- .text._Z2sqPhyyyP6scoresPjP10termvectorS2_j --------------------------
	.section	.text._Z2sqPhyyyP6scoresPjP10termvectorS2_j,"ax",@progbits
	.align	128
        .global         _Z2sqPhyyyP6scoresPjP10termvectorS2_j
        .type           _Z2sqPhyyyP6scoresPjP10termvectorS2_j,@function
        .size           _Z2sqPhyyyP6scoresPjP10termvectorS2_j,(.L_x_142 - _Z2sqPhyyyP6scoresPjP10termvectorS2_j)
        .other          _Z2sqPhyyyP6scoresPjP10termvectorS2_j,@"STO_CUDA_ENTRY STV_DEFAULT"
_Z2sqPhyyyP6scoresPjP10termvectorS2_j:
.text._Z2sqPhyyyP6scoresPjP10termvectorS2_j:
[----:B------:R-:W0:Y:S01]  /*0000*/  LDC R1, c[0x0][0x37c] ;  /* 0x0000df00ff017b82 */ /* 0x000e220000000800 */
[----:B------:R-:W1:Y:S07]  /*0010*/  S2R R0, SR_TID.X ;  /* 0x0000000000007919 */ /* 0x000e6e0000002100 */
[----:B------:R-:W1:Y:S01]  /*0020*/  S2UR UR4, SR_CTAID.X ;  /* 0x00000000000479c3 */ /* 0x000e620000002500 */
[----:B------:R-:W2:Y:S07]  /*0030*/  LDCU.64 UR6, c[0x0][0x390] ;  /* 0x00007200ff0677ac */ /* 0x000eae0008000a00 */
[----:B------:R-:W1:Y:S02]  /*0040*/  LDC R19, c[0x0][0x360] ;  /* 0x0000d800ff137b82 */ /* 0x000e640000000800 */
[----:B-1----:R-:W-:-:S05]  /*0050*/  IMAD R19, R19, UR4, R0 ;  /* 0x0000000413137c24 */ /* 0x002fca000f8e0200 */
[----:B--2---:R-:W-:-:S04]  /*0060*/  ISETP.GE.U32.AND P0, PT, R19, UR6, PT ;  /* 0x0000000613007c0c */ /* 0x004fc8000bf06070 */
[----:B------:R-:W-:-:S13]  /*0070*/  ISETP.GE.U32.AND.EX P0, PT, RZ, UR7, PT, P0 ;  /* 0x00000007ff007c0c */ /* 0x000fda000bf06100 */
[----:B0-----:R-:W-:Y:S05]  /*0080*/  @P0 EXIT ;  /* 0x000000000000094d */ /* 0x001fea0003800000 */
[----:B------:R-:W0:Y:S01]  /*0090*/  LDCU UR4, c[0x0][0x3c0] ;  /* 0x00007800ff0477ac */ /* 0x000e220008000800 */
[----:B------:R-:W1:Y:S01]  /*00a0*/  LDCU.64 UR36, c[0x0][0x358] ;  /* 0x00006b00ff2477ac */ /* 0x000e620008000a00 */
[----:B0-----:R-:W-:-:S09]  /*00b0*/  UISETP.NE.AND UP0, UPT, UR4, URZ, UPT ;  /* 0x000000ff0400728c */ /* 0x001fd2000bf05270 */
[----:B-1----:R-:W-:Y:S05]  /*00c0*/  BRA.U !UP0, `(.L_x_97) ;  /* 0x0000000508487547 */ /* 0x002fea000b800000 */
[----:B------:R-:W0:Y:S01]  /*00d0*/  LDCU.64 UR4, c[0x0][0x398] ;  /* 0x00007300ff0477ac */ /* 0x000e220008000a00 */
[----:B------:R-:W-:Y:S01]  /*00e0*/  VIADD R5, R19, 0x1 ;  /* 0x0000000113057836 */ /* 0x000fe20000000000 */
[----:B------:R-:W-:Y:S01]  /*00f0*/  BSSY.RECONVERGENT B0, `(.L_x_97) ;  /* 0x000004f000007945 */ /* 0x000fe20003800200 */
[----:B------:R-:W1:Y:S01]  /*0100*/  LDCU.64 UR6, c[0x0][0x388] ;  /* 0x00007100ff0677ac */ /* 0x000e620008000a00 */
[----:B------:R-:W2:Y:S01]  /*0110*/  LDCU.64 UR8, c[0x0][0x380] ;  /* 0x00007000ff0877ac */ /* 0x000ea20008000a00 */
[----:B------:R-:W3:Y:S01]  /*0120*/  LDCU.64 UR10, c[0x0][0x380] ;  /* 0x00007000ff0a77ac */ /* 0x000ee20008000a00 */
[----:B0-----:R-:W-:-:S04]  /*0130*/  IMAD.WIDE.U32 R2, R5, UR4, RZ ;  /* 0x0000000405027c25 */ /* 0x001fc8000f8e00ff */
[----:B------:R-:W-:Y:S01]  /*0140*/  IMAD R5, R5, UR5, R3 ;  /* 0x0000000505057c24 */ /* 0x000fe2000f8e0203 */
[----:B-1----:R-:W-:-:S04]  /*0150*/  ISETP.LT.U32.AND P0, PT, R2, UR6, PT ;  /* 0x0000000602007c0c */ /* 0x002fc8000bf01070 */
[----:B------:R-:W-:Y:S01]  /*0160*/  ISETP.LT.U32.AND.EX P0, PT, R5, UR7, PT, P0 ;  /* 0x0000000705007c0c */ /* 0x000fe2000bf01100 */
[----:B------:R-:W-:-:S03]  /*0170*/  IMAD R5, R19, UR4, RZ ;  /* 0x0000000413057c24 */ /* 0x000fc6000f8e02ff */
[----:B------:R-:W-:-:S04]  /*0180*/  SEL R0, R2, UR6, P0 ;  /* 0x0000000602007c07 */ /* 0x000fc80008000000 */
[----:B------:R-:W-:-:S13]  /*0190*/  ISETP.GE.U32.AND P0, PT, R5, R0, PT ;  /* 0x000000000500720c */ /* 0x000fda0003f06070 */
[----:B--23--:R-:W-:Y:S05]  /*01a0*/  @P0 BRA `(.L_x_98) ;  /* 0x00000004000c0947 */ /* 0x00cfea0003800000 */
[----:B------:R-:W-:Y:S01]  /*01b0*/  IMAD.IADD R2, R0, 0x1, -R5 ;  /* 0x0000000100027824 */ /* 0x000fe200078e0a05 */
[----:B------:R-:W-:Y:S01]  /*01c0*/  BSSY.RECONVERGENT B1, `(.L_x_99) ;  /* 0x0000016000017945 */ /* 0x000fe20003800200 */
[----:B------:R-:W-:-:S03]  /*01d0*/  IMAD.IADD R3, R5, 0x1, -R0 ;  /* 0x0000000105037824 */ /* 0x000fc600078e0a00 */
[----:B------:R-:W-:Y:S02]  /*01e0*/  LOP3.LUT P0, R4, R2, 0x3, RZ, 0xc0, !PT ;  /* 0x0000000302047812 */ /* 0x000fe4000780c0ff */
[----:B------:R-:W-:-:S11]  /*01f0*/  ISETP.GT.U32.AND P2, PT, R3, -0x4, PT ;  /* 0xfffffffc0300780c */ /* 0x000fd60003f44070 */
[----:B------:R-:W-:Y:S05]  /*0200*/  @!P0 BRA `(.L_x_100) ;  /* 0x0000000000448947 */ /* 0x000fea0003800000 */
[----:B------:R-:W-:-:S07]  /*0210*/  IMAD.MOV.U32 R7, RZ, RZ, RZ ;  /* 0x000000ffff077224 */ /* 0x000fce00078e00ff */
.L_x_101:
[----:B------:R-:W-:-:S05]  /*0220*/  IADD3 R2, P0, PT, R5, UR8, RZ ;  /* 0x0000000805027c10 */ /* 0x000fca000ff1e0ff */
[----:B------:R-:W-:-:S05]  /*0230*/  IMAD.X R3, RZ, RZ, UR9, P0 ;  /* 0x00000009ff037e24 */ /* 0x000fca00080e06ff */
[----:B------:R-:W2:Y:S01]  /*0240*/  LDG.E.U8 R6, desc[UR36][R2.64] ;  /* 0x0000002402067981 */ /* 0x000ea2000c1e1100 */
[----:B------:R-:W-:Y:S01]  /*0250*/  UMOV UR4, 0x1 ;  /* 0x0000000100047882 */ /* 0x000fe20000000000 */
[----:B------:R-:W-:Y:S02]  /*0260*/  VIADD R7, R7, 0x1 ;  /* 0x0000000107077836 */ /* 0x000fe40000000000 */
[----:B------:R-:W-:Y:S02]  /*0270*/  IMAD.U32 R9, RZ, RZ, UR4 ;  /* 0x00000004ff097e24 */ /* 0x000fe4000f8e00ff */
[----:B------:R-:W-:-:S03]  /*0280*/  VIADD R5, R5, 0x1 ;  /* 0x0000000105057836 */ /* 0x000fc60000000000 */
[----:B--2---:R-:W-:Y:S02]  /*0290*/  SHF.L.U64.HI R8, R9, R6, RZ ;  /* 0x0000000609087219 */ /* 0x004fe400000102ff */
[----:B------:R-:W-:Y:S01]  /*02a0*/  ISETP.GT.U32.AND P1, PT, R6, 0x3a, PT ;  /* 0x0000003a0600780c */ /* 0x000fe20003f24070 */
[----:B------:R-:W-:Y:S01]  /*02b0*/  IMAD.MOV.U32 R6, RZ, RZ, 0x20 ;  /* 0x00000020ff067424 */ /* 0x000fe200078e00ff */
[----:B------:R-:W-:Y:S02]  /*02c0*/  LOP3.LUT P0, RZ, R8, 0x4007300, RZ, 0xc0, !PT ;  /* 0x0400730008ff7812 */ /* 0x000fe4000780c0ff */
[----:B------:R-:W-:-:S04]  /*02d0*/  ISETP.GT.U32.AND.EX P1, PT, RZ, RZ, PT, P1 ;  /* 0x000000ffff00720c */ /* 0x000fc80003f24110 */
[----:B------:R-:W-:-:S13]  /*02e0*/  PLOP3.LUT P0, PT, P1, P0, PT, 0xf2, 0x2f ;  /* 0x00000000002f781c */ /* 0x000fda0000f01e72 */
[----:B------:R0:W-:Y:S01]  /*02f0*/  @!P0 STG.E.U8 desc[UR36][R2.64], R6 ;  /* 0x0000000602008986 */ /* 0x0001e2000c101124 */
[----:B------:R-:W-:-:S13]  /*0300*/  ISETP.NE.AND P0, PT, R7, R4, PT ;  /* 0x000000040700720c */ /* 0x000fda0003f05270 */
[----:B0-----:R-:W-:Y:S05]  /*0310*/  @P0 BRA `(.L_x_101) ;  /* 0xfffffffc00c00947 */ /* 0x001fea000383ffff */
.L_x_100:
[----:B------:R-:W-:Y:S05]  /*0320*/  BSYNC.RECONVERGENT B1 ;  /* 0x0000000000017941 */ /* 0x000fea0003800200 */
.L_x_99:
[----:B------:R-:W-:Y:S05]  /*0330*/  @P2 BRA `(.L_x_98) ;  /* 0x0000000000a82947 */ /* 0x000fea0003800000 */
.L_x_102:
[----:B------:R-:W-:-:S05]  /*0340*/  IADD3 R2, P0, PT, R5, UR10, RZ ;  /* 0x0000000a05027c10 */ /* 0x000fca000ff1e0ff */
[----:B------:R-:W-:-:S05]  /*0350*/  IMAD.X R3, RZ, RZ, UR11, P0 ;  /* 0x0000000bff037e24 */ /* 0x000fca00080e06ff */
[----:B------:R-:W2:Y:S04]  /*0360*/  LDG.E.U8 R4, desc[UR36][R2.64] ;  /* 0x0000002402047981 */ /* 0x000ea8000c1e1100 */
[----:B------:R-:W3:Y:S04]  /*0370*/  LDG.E.U8 R6, desc[UR36][R2.64+0x1] ;  /* 0x0000012402067981 */ /* 0x000ee8000c1e1100 */
[----:B------:R-:W4:Y:S04]  /*0380*/  LDG.E.U8 R7, desc[UR36][R2.64+0x2] ;  /* 0x0000022402077981 */ /* 0x000f28000c1e1100 */
[----:B------:R-:W5:Y:S01]  /*0390*/  LDG.E.U8 R8, desc[UR36][R2.64+0x3] ;  /* 0x0000032402087981 */ /* 0x000f62000c1e1100 */
[----:B------:R-:W-:Y:S01]  /*03a0*/  UMOV UR4, 0x1 ;  /* 0x0000000100047882 */ /* 0x000fe20000000000 */
[----:B------:R-:W-:-:S02]  /*03b0*/  VIADD R5, R5, 0x4 ;  /* 0x0000000405057836 */ /* 0x000fc40000000000 */
[----:B------:R-:W-:Y:S02]  /*03c0*/  IMAD.U32 R9, RZ, RZ, UR4 ;  /* 0x00000004ff097e24 */ /* 0x000fe4000f8e00ff */
[----:B------:R-:W-:Y:S02]  /*03d0*/  IMAD.U32 R11, RZ, RZ, UR4 ;  /* 0x00000004ff0b7e24 */ /* 0x000fe4000f8e00ff */
[----:B------:R-:W-:Y:S01]  /*03e0*/  IMAD.U32 R10, RZ, RZ, UR4 ;  /* 0x00000004ff0a7e24 */ /* 0x000fe2000f8e00ff */
[----:B--2---:R-:W-:Y:S02]  /*03f0*/  SHF.L.U64.HI R9, R9, R4, RZ ;  /* 0x0000000409097219 */ /* 0x004fe400000102ff */
[----:B------:R-:W-:Y:S02]  /*0400*/  ISETP.GT.U32.AND P4, PT, R4, 0x3a, PT ;  /* 0x0000003a0400780c */ /* 0x000fe40003f84070 */
[----:B------:R-:W-:Y:S01]  /*0410*/  LOP3.LUT P3, RZ, R9, 0x4007300, RZ, 0xc0, !PT ;  /* 0x0400730009ff7812 */ /* 0x000fe2000786c0ff */
[----:B------:R-:W-:Y:S01]  /*0420*/  IMAD.U32 R9, RZ, RZ, UR4 ;  /* 0x00000004ff097e24 */ /* 0x000fe2000f8e00ff */
[----:B---3--:R-:W-:-:S02]  /*0430*/  SHF.L.U64.HI R4, R11, R6, RZ ;  /* 0x000000060b047219 */ /* 0x008fc400000102ff */
[----:B------:R-:W-:Y:S02]  /*0440*/  ISETP.GT.U32.AND P5, PT, R6, 0x3a, PT ;  /* 0x0000003a0600780c */ /* 0x000fe40003fa4070 */
[----:B------:R-:W-:Y:S02]  /*0450*/  LOP3.LUT P0, RZ, R4, 0x4007300, RZ, 0xc0, !PT ;  /* 0x0400730004ff7812 */ /* 0x000fe4000780c0ff */
[----:B------:R-:W-:Y:S02]  /*0460*/  ISETP.GT.U32.AND.EX P4, PT, RZ, RZ, PT, P4 ;  /* 0x000000ffff00720c */ /* 0x000fe40003f84140 */
[----:B----4-:R-:W-:Y:S02]  /*0470*/  SHF.L.U64.HI R6, R10, R7, RZ ;  /* 0x000000070a067219 */ /* 0x010fe400000102ff */
[----:B------:R-:W-:Y:S01]  /*0480*/  ISETP.GT.U32.AND P6, PT, R7, 0x3a, PT ;  /* 0x0000003a0700780c */ /* 0x000fe20003fc4070 */
[----:B------:R-:W-:Y:S01]  /*0490*/  IMAD.MOV.U32 R7, RZ, RZ, 0x20 ;  /* 0x00000020ff077424 */ /* 0x000fe200078e00ff */
[----:B-----5:R-:W-:-:S02]  /*04a0*/  SHF.L.U64.HI R4, R9, R8, RZ ;  /* 0x0000000809047219 */ /* 0x020fc400000102ff */
[----:B------:R-:W-:Y:S01]  /*04b0*/  ISETP.GT.U32.AND P2, PT, R8, 0x3a, PT ;  /* 0x0000003a0800780c */ /* 0x000fe20003f44070 */
[----:B------:R-:W-:Y:S01]  /*04c0*/  IMAD.MOV.U32 R8, RZ, RZ, 0x20 ;  /* 0x00000020ff087424 */ /* 0x000fe200078e00ff */
[----:B------:R-:W-:Y:S02]  /*04d0*/  PLOP3.LUT P3, PT, P4, P3, PT, 0xf2, 0x2f ;  /* 0x00000000002f781c */ /* 0x000fe40002767e72 */
[----:B------:R-:W-:Y:S01]  /*04e0*/  LOP3.LUT P1, RZ, R6, 0x4007300, RZ, 0xc0, !PT ;  /* 0x0400730006ff7812 */ /* 0x000fe2000782c0ff */
[----:B------:R-:W-:Y:S01]  /*04f0*/  IMAD.MOV.U32 R6, RZ, RZ, 0x20 ;  /* 0x00000020ff067424 */ /* 0x000fe200078e00ff */
[----:B------:R-:W-:Y:S01]  /*0500*/  LOP3.LUT P4, RZ, R4, 0x4007300, RZ, 0xc0, !PT ;  /* 0x0400730004ff7812 */ /* 0x000fe2000788c0ff */
[----:B------:R-:W-:Y:S01]  /*0510*/  IMAD.MOV.U32 R4, RZ, RZ, 0x20 ;  /* 0x00000020ff047424 */ /* 0x000fe200078e00ff */
[----:B------:R-:W-:Y:S02]  /*0520*/  ISETP.GT.U32.AND.EX P6, PT, RZ, RZ, PT, P6 ;  /* 0x000000ffff00720c */ /* 0x000fe40003fc4160 */
[----:B------:R-:W-:-:S02]  /*0530*/  ISETP.GT.U32.AND.EX P2, PT, RZ, RZ, PT, P2 ;  /* 0x000000ffff00720c */ /* 0x000fc40003f44120 */
[----:B------:R-:W-:Y:S02]  /*0540*/  ISETP.GT.U32.AND.EX P5, PT, RZ, RZ, PT, P5 ;  /* 0x000000ffff00720c */ /* 0x000fe40003fa4150 */
[----:B------:R-:W-:Y:S01]  /*0550*/  PLOP3.LUT P1, PT, P6, P1, PT, 0xf2, 0x2f ;  /* 0x00000000002f781c */ /* 0x000fe20003723e72 */
[----:B------:R0:W-:Y:S01]  /*0560*/  @!P3 STG.E.U8 desc[UR36][R2.64], R4 ;  /* 0x000000040200b986 */ /* 0x0001e2000c101124 */
[----:B------:R-:W-:Y:S02]  /*0570*/  PLOP3.LUT P2, PT, P2, P4, PT, 0xf2, 0x2f ;  /* 0x00000000002f781c */ /* 0x000fe40001749e72 */
[----:B------:R-:W-:-:S09]  /*0580*/  PLOP3.LUT P0, PT, P5, P0, PT, 0xf2, 0x2f ;  /* 0x00000000002f781c */ /* 0x000fd20002f01e72 */
[----:B------:R0:W-:Y:S04]  /*0590*/  @!P1 STG.E.U8 desc[UR36][R2.64+0x2], R7 ;  /* 0x0000020702009986 */ /* 0x0001e8000c101124 */
[----:B------:R0:W-:Y:S04]  /*05a0*/  @!P2 STG.E.U8 desc[UR36][R2.64+0x3], R8 ;  /* 0x000003080200a986 */ /* 0x0001e8000c101124 */
[----:B------:R0:W-:Y:S01]  /*05b0*/  @!P0 STG.E.U8 desc[UR36][R2.64+0x1], R6 ;  /* 0x0000010602008986 */ /* 0x0001e2000c101124 */
[----:B------:R-:W-:-:S13]  /*05c0*/  ISETP.NE.AND P0, PT, R5, R0, PT ;  /* 0x000000000500720c */ /* 0x000fda0003f05270 */
[----:B0-----:R-:W-:Y:S05]  /*05d0*/  @P0 BRA `(.L_x_102) ;  /* 0xfffffffc00580947 */ /* 0x001fea000383ffff */
.L_x_98:
[----:B------:R-:W-:Y:S05]  /*05e0*/  BSYNC.RECONVERGENT B0 ;  /* 0x0000000000007941 */ /* 0x000fea0003800200 */
.L_x_97:
[----:B------:R-:W0:Y:S01]  /*05f0*/  LDC.64 R2, c[0x0][0x388] ;  /* 0x0000e200ff027b82 */ /* 0x000e220000000a00 */
[----:B------:R-:W1:Y:S01]  /*0600*/  LDCU.64 UR4, c[0x0][0x398] ;  /* 0x00007300ff0477ac */ /* 0x000e620008000a00 */
[----:B------:R-:W-:Y:S01]  /*0610*/  IADD3 R5, P0, PT, RZ, -R19, RZ ;  /* 0x80000013ff057210 */ /* 0x000fe20007f1e0ff */
[----:B------:R-:W-:Y:S01]  /*0620*/  BSSY.RECONVERGENT B9, `(.L_x_103) ;  /* 0x0000075000097945 */ /* 0x000fe20003800200 */
[----:B------:R-:W-:Y:S02]  /*0630*/  IMAD.MOV.U32 R23, RZ, RZ, -0x1 ;  /* 0xffffffffff177424 */ /* 0x000fe400078e00ff */
[----:B------:R-:W-:Y:S02]  /*0640*/  IMAD.MOV.U32 R22, RZ, RZ, RZ ;  /* 0x000000ffff167224 */ /* 0x000fe400078e00ff */
[----:B------:R-:W-:Y:S01]  /*0650*/  IMAD.X R0, RZ, RZ, -0x1, P0 ;  /* 0xffffffffff007424 */ /* 0x000fe200000e06ff */
[----:B------:R-:W2:Y:S08]  /*0660*/  LDC.64 R16, c[0x0][0x380] ;  /* 0x0000e000ff107b82 */ /* 0x000eb00000000a00 */
[----:B------:R-:W3:Y:S01]  /*0670*/  LDC.64 R28, c[0x0][0x3b0] ;  /* 0x0000ec00ff1c7b82 */ /* 0x000ee20000000a00 */
[----:B-1----:R-:W-:-:S02]  /*0680*/  IMAD R0, R0, UR4, RZ ;  /* 0x0000000400007c24 */ /* 0x002fc4000f8e02ff */
[----:B0-----:R-:W-:-:S04]  /*0690*/  IMAD.WIDE.U32 R2, R5, UR4, R2 ;  /* 0x0000000405027c25 */ /* 0x001fc8000f8e0002 */
[----:B------:R-:W-:Y:S01]  /*06a0*/  IMAD R5, R5, UR5, R0 ;  /* 0x0000000505057c24 */ /* 0x000fe2000f8e0200 */
[----:B------:R-:W-:-:S03]  /*06b0*/  ISETP.LT.U32.AND P0, PT, R2, UR4, PT ;  /* 0x0000000402007c0c */ /* 0x000fc6000bf01070 */
[----:B------:R-:W-:Y:S02]  /*06c0*/  IMAD.IADD R0, R3, 0x1, R5 ;  /* 0x0000000103007824 */ /* 0x000fe400078e0205 */
[----:B--2---:R-:W-:-:S03]  /*06d0*/  IMAD.WIDE.U32 R16, R19, UR4, R16 ;  /* 0x0000000413107c25 */ /* 0x004fc6000f8e0010 */
[----:B------:R-:W-:Y:S01]  /*06e0*/  ISETP.LT.U32.AND.EX P0, PT, R0, UR5, PT, P0 ;  /* 0x0000000500007c0c */ /* 0x000fe2000bf01100 */
[C---:B------:R-:W-:Y:S02]  /*06f0*/  IMAD R3, R19.reuse, 0x3e8, RZ ;  /* 0x000003e813037824 */ /* 0x040fe400078e02ff */
[----:B------:R-:W-:Y:S01]  /*0700*/  IMAD R18, R19, UR5, R17 ;  /* 0x0000000513127c24 */ /* 0x000fe2000f8e0211 */
[----:B------:R-:W-:Y:S01]  /*0710*/  SEL R2, R2, UR4, P0 ;  /* 0x0000000402027c07 */ /* 0x000fe20008000000 */
[----:B---3--:R-:W-:-:S03]  /*0720*/  IMAD.WIDE.U32 R28, R3, 0x10, R28 ;  /* 0x00000010031c7825 */ /* 0x008fc600078e001c */
[----:B------:R-:W-:-:S13]  /*0730*/  ISETP.NE.AND P0, PT, R2, RZ, PT ;  /* 0x000000ff0200720c */ /* 0x000fda0003f05270 */
[----:B------:R-:W-:Y:S05]  /*0740*/  @!P0 BRA `(.L_x_104) ;  /* 0x0000000400888947 */ /* 0x000fea0003800000 */
[----:B------:R-:W-:Y:S01]  /*0750*/  IADD3 R24, P0, PT, R16, 0x1, RZ ;  /* 0x0000000110187810 */ /* 0x000fe20007f1e0ff */
[----:B------:R-:W-:Y:S02]  /*0760*/  IMAD.MOV.U32 R25, RZ, RZ, RZ ;  /* 0x000000ffff197224 */ /* 0x000fe400078e00ff */
[----:B------:R-:W-:Y:S02]  /*0770*/  IMAD.MOV.U32 R23, RZ, RZ, -0x1 ;  /* 0xffffffffff177424 */ /* 0x000fe400078e00ff */
[----:B------:R-:W-:Y:S02]  /*0780*/  IMAD.MOV.U32 R22, RZ, RZ, RZ ;  /* 0x000000ffff167224 */ /* 0x000fe400078e00ff */
[----:B------:R-:W-:-:S07]  /*0790*/  IMAD.X R26, RZ, RZ, R18, P0 ;  /* 0x000000ffff1a7224 */ /* 0x000fce00000e0612 */
.L_x_116:
[----:B01----:R-:W-:-:S05]  /*07a0*/  IADD3 R4, P0, PT, R25, R16, RZ ;  /* 0x0000001019047210 */ /* 0x003fca0007f1e0ff */
[----:B------:R-:W-:-:S05]  /*07b0*/  IMAD.X R5, RZ, RZ, R18, P0 ;  /* 0x000000ffff057224 */ /* 0x000fca00000e0612 */
[----:B------:R-:W2:Y:S01]  /*07c0*/  LDG.E.U8 R4, desc[UR36][R4.64] ;  /* 0x0000002404047981 */ /* 0x000ea2000c1e1100 */
[----:B------:R-:W-:Y:S01]  /*07d0*/  BSSY.RECONVERGENT B8, `(.L_x_105) ;  /* 0x0000056000087945 */ /* 0x000fe20003800200 */
[----:B------:R-:W-:Y:S01]  /*07e0*/  IMAD.MOV.U32 R27, RZ, RZ, R23 ;  /* 0x000000ffff1b7224 */ /* 0x000fe200078e0017 */
[----:B--2---:R-:W-:-:S13]  /*07f0*/  ISETP.NE.AND P0, PT, R4, 0x20, PT ;  /* 0x000000200400780c */ /* 0x004fda0003f05270 */
[----:B------:R-:W-:-:S04]  /*0800*/  @P0 ISETP.NE.AND P1, PT, R23, -0x1, PT ;  /* 0xffffffff1700080c */ /* 0x000fc80003f25270 */
[----:B------:R-:W-:Y:S01]  /*0810*/  @P0 SEL R23, R25, R23, !P1 ;  /* 0x0000001719170207 */ /* 0x000fe20004800000 */
[----:B------:R-:W-:Y:S08]  /*0820*/  @P0 BRA `(.L_x_106) ;  /* 0x0000000400400947 */ /* 0x000ff00003800000 */
[----:B------:R-:W-:Y:S01]  /*0830*/  ISETP.NE.AND P0, PT, R27, -0x1, PT ;  /* 0xffffffff1b00780c */ /* 0x000fe20003f05270 */
[----:B------:R-:W-:-:S12]  /*0840*/  IMAD.MOV.U32 R23, RZ, RZ, -0x1 ;  /* 0xffffffffff177424 */ /* 0x000fd800078e00ff */
[----:B------:R-:W-:Y:S05]  /*0850*/  @!P0 BRA `(.L_x_106) ;  /* 0x0000000400348947 */ /* 0x000fea0003800000 */
[----:B------:R-:W-:-:S13]  /*0860*/  ISETP.NE.AND P0, PT, R22, RZ, PT ;  /* 0x000000ff1600720c */ /* 0x000fda0003f05270 */
[----:B------:R-:W-:Y:S05]  /*0870*/  @!P0 BRA `(.L_x_107) ;  /* 0x0000000000a48947 */ /* 0x000fea0003800000 */
[----:B------:R-:W-:-:S05]  /*0880*/  IADD3 R4, P0, PT, R27, R16, RZ ;  /* 0x000000101b047210 */ /* 0x000fca0007f1e0ff */
[----:B------:R-:W-:-:S05]  /*0890*/  IMAD.X R5, RZ, RZ, R18, P0 ;  /* 0x000000ffff057224 */ /* 0x000fca00000e0612 */
[----:B------:R0:W5:Y:S01]  /*08a0*/  LDG.E.U8 R0, desc[UR36][R4.64] ;  /* 0x0000002404007981 */ /* 0x000162000c1e1100 */
[----:B------:R-:W-:Y:S01]  /*08b0*/  IADD3 R3, P0, PT, R27, R24, RZ ;  /* 0x000000181b037210 */ /* 0x000fe20007f1e0ff */
[----:B------:R-:W-:-:S04]  /*08c0*/  IMAD.MOV.U32 R9, RZ, RZ, RZ ;  /* 0x000000ffff097224 */ /* 0x000fc800078e00ff */
[----:B------:R-:W-:-:S08]  /*08d0*/  IMAD.X R8, RZ, RZ, R26, P0 ;  /* 0x000000ffff087224 */ /* 0x000fd000000e061a */
.L_x_112:
[----:B0-----:R-:W-:-:S05]  /*08e0*/  IMAD.WIDE.U32 R4, R9, 0x10, R28 ;  /* 0x0000001009047825 */ /* 0x001fca00078e001c */
[----:B------:R-:W2:Y:S04]  /*08f0*/  LDG.E.64 R6, desc[UR36][R4.64] ;  /* 0x0000002404067981 */ /* 0x000ea8000c1e1b00 */
[----:B--2---:R-:W2:Y:S01]  /*0900*/  LD.E.U8 R11, desc[UR36][R6.64] ;  /* 0x00000024060b7980 */ /* 0x004ea2000c101100 */
[----:B------:R-:W-:Y:S01]  /*0910*/  BSSY.RELIABLE B7, `(.L_x_108) ;  /* 0x0000019000077945 */ /* 0x000fe20003800100 */
[----:B--2--5:R-:W-:-:S13]  /*0920*/  ISETP.NE.AND P0, PT, R11, R0, PT ;  /* 0x000000000b00720c */ /* 0x024fda0003f05270 */
[----:B------:R-:W-:Y:S05]  /*0930*/  @P0 BRA `(.L_x_109) ;  /* 0x0000000000580947 */ /* 0x000fea0003800000 */
[----:B------:R-:W-:Y:S01]  /*0940*/  IADD3 R12, P0, PT, R6, 0x1, RZ ;  /* 0x00000001060c7810 */ /* 0x000fe20007f1e0ff */
[----:B------:R-:W-:Y:S01]  /*0950*/  IMAD.MOV.U32 R11, RZ, RZ, R3 ;  /* 0x000000ffff0b7224 */ /* 0x000fe200078e0003 */
[----:B------:R-:W-:Y:S01]  /*0960*/  PRMT R14, R0, 0x7610, R14 ;  /* 0x00007610000e7816 */ /* 0x000fe2000000000e */
[----:B------:R-:W-:Y:S02]  /*0970*/  IMAD.MOV.U32 R10, RZ, RZ, R8 ;  /* 0x000000ffff0a7224 */ /* 0x000fe400078e0008 */
[----:B------:R-:W-:-:S08]  /*0980*/  IMAD.X R13, RZ, RZ, R7, P0 ;  /* 0x000000ffff0d7224 */ /* 0x000fd000000e0607 */
.L_x_111:
[----:B------:R-:W-:-:S04]  /*0990*/  LOP3.LUT R14, R14, 0x20, RZ, 0xfc, !PT ;  /* 0x000000200e0e7812 */ /* 0x000fc800078efcff */
[----:B------:R-:W-:-:S04]  /*09a0*/  LOP3.LUT R14, R14, 0xff, RZ, 0xc0, !PT ;  /* 0x000000ff0e0e7812 */ /* 0x000fc800078ec0ff */
[----:B------:R-:W-:-:S13]  /*09b0*/  ISETP.NE.AND P0, PT, R14, 0x20, PT ;  /* 0x000000200e00780c */ /* 0x000fda0003f05270 */
[----:B------:R-:W-:Y:S05]  /*09c0*/  @!P0 BREAK.RELIABLE B7 ;  /* 0x0000000000078942 */ /* 0x000fea0003800100 */
[----:B------:R-:W-:Y:S05]  /*09d0*/  @!P0 BRA `(.L_x_110) ;  /* 0x0000000000448947 */ /* 0x000fea0003800000 */
[----:B------:R-:W-:Y:S02]  /*09e0*/  IMAD.MOV.U32 R6, RZ, RZ, R12 ;  /* 0x000000ffff067224 */ /* 0x000fe400078e000c */
[----:B------:R-:W-:-:S05]  /*09f0*/  IMAD.MOV.U32 R7, RZ, RZ, R13 ;  /* 0x000000ffff077224 */ /* 0x000fca00078e000d */
[----:B------:R0:W2:Y:S02]  /*0a00*/  LD.E.U8 R14, desc[UR36][R6.64] ;  /* 0x00000024060e7980 */ /* 0x0000a4000c101100 */
[----:B0-----:R-:W-:Y:S02]  /*0a10*/  IMAD.MOV.U32 R6, RZ, RZ, R11 ;  /* 0x000000ffff067224 */ /* 0x001fe400078e000b */
[----:B------:R-:W-:-:S05]  /*0a20*/  IMAD.MOV.U32 R7, RZ, RZ, R10 ;  /* 0x000000ffff077224 */ /* 0x000fca00078e000a */
[----:B------:R-:W2:Y:S01]  /*0a30*/  LDG.E.U8 R15, desc[UR36][R6.64] ;  /* 0x00000024060f7981 */ /* 0x000ea2000c1e1100 */
[----:B------:R-:W-:Y:S02]  /*0a40*/  IADD3 R12, P1, PT, R12, 0x1, RZ ;  /* 0x000000010c0c7810 */ /* 0x000fe40007f3e0ff */
[----:B------:R-:W-:-:S03]  /*0a50*/  IADD3 R11, P2, PT, R11, 0x1, RZ ;  /* 0x000000010b0b7810 */ /* 0x000fc60007f5e0ff */
[----:B------:R-:W-:Y:S02]  /*0a60*/  IMAD.X R13, RZ, RZ, R13, P1 ;  /* 0x000000ffff0d7224 */ /* 0x000fe400008e060d */
[----:B------:R-:W-:Y:S01]  /*0a70*/  IMAD.X R10, RZ, RZ, R10, P2 ;  /* 0x000000ffff0a7224 */ /* 0x000fe200010e060a */
[----:B--2---:R-:W-:-:S13]  /*0a80*/  ISETP.NE.AND P0, PT, R14, R15, PT ;  /* 0x0000000f0e00720c */ /* 0x004fda0003f05270 */
[----:B------:R-:W-:Y:S05]  /*0a90*/  @!P0 BRA `(.L_x_111) ;  /* 0xfffffffc00bc8947 */ /* 0x000fea000383ffff */
.L_x_109:
[----:B------:R-:W-:Y:S05]  /*0aa0*/  BSYNC.RELIABLE B7 ;  /* 0x0000000000077941 */ /* 0x000fea0003800100 */
.L_x_108:
[----:B------:R-:W-:-:S05]  /*0ab0*/  VIADD R9, R9, 0x1 ;  /* 0x0000000109097836 */ /* 0x000fca0000000000 */
[----:B------:R-:W-:-:S13]  /*0ac0*/  ISETP.NE.AND P0, PT, R9, R22, PT ;  /* 0x000000160900720c */ /* 0x000fda0003f05270 */
[----:B------:R-:W-:Y:S05]  /*0ad0*/  @!P0 BRA `(.L_x_107) ;  /* 0x00000000000c8947 */ /* 0x000fea0003800000 */
[----:B------:R-:W-:Y:S05]  /*0ae0*/  BRA `(.L_x_112) ;  /* 0xfffffffc007c7947 */ /* 0x000fea000383ffff */
.L_x_110:
[----:B------:R-:W-:-:S13]  /*0af0*/  ISETP.NE.AND P0, PT, R9, -0x1, PT ;  /* 0xffffffff0900780c */ /* 0x000fda0003f05270 */
[----:B------:R-:W-:Y:S05]  /*0b00*/  @P0 BRA `(.L_x_113) ;  /* 0x00000000007c0947 */ /* 0x000fea0003800000 */
.L_x_107:
[----:B------:R-:W-:Y:S01]  /*0b10*/  ISETP.GE.U32.AND P0, PT, R22, 0x514, PT ;  /* 0x000005141600780c */ /* 0x000fe20003f06070 */
[----:B------:R-:W-:-:S12]  /*0b20*/  BSSY.RECONVERGENT B6, `(.L_x_114) ;  /* 0x0000012000067945 */ /* 0x000fd80003800200 */
[----:B------:R-:W-:Y:S05]  /*0b30*/  @!P0 BRA `(.L_x_115) ;  /* 0x0000000000408947 */ /* 0x000fea0003800000 */
[----:B------:R-:W-:Y:S01]  /*0b40*/  MOV R14, 0x8 ;  /* 0x00000008000e7802 */ /* 0x000fe20000000f00 */
[----:B------:R-:W0:Y:S01]  /*0b50*/  LDCU.64 UR4, c[0x4][0x20] ;  /* 0x01000400ff0477ac */ /* 0x000e220008000a00 */
[----:B------:R-:W-:Y:S02]  /*0b60*/  IMAD.MOV.U32 R8, RZ, RZ, 0x78 ;  /* 0x00000078ff087424 */ /* 0x000fe400078e00ff */
[----:B------:R-:W-:Y:S01]  /*0b70*/  IMAD.MOV.U32 R12, RZ, RZ, 0x1 ;  /* 0x00000001ff0c7424 */ /* 0x000fe200078e00ff */
[----:B------:R-:W1:Y:S01]  /*0b80*/  LDCU.64 UR6, c[0x4][0x28] ;  /* 0x01000500ff0677ac */ /* 0x000e620008000a00 */
[----:B------:R-:W2:Y:S01]  /*0b90*/  LDC.64 R14, c[0x4][R14] ;  /* 0x010000000e0e7b82 */ /* 0x000ea20000000a00 */
[----:B------:R-:W-:Y:S01]  /*0ba0*/  IMAD.MOV.U32 R13, RZ, RZ, RZ ;  /* 0x000000ffff0d7224 */ /* 0x000fe200078e00ff */
[----:B------:R-:W3:Y:S01]  /*0bb0*/  LDCU.64 UR8, c[0x4][0x10] ;  /* 0x01000200ff0877ac */ /* 0x000ee20008000a00 */
[----:B0-----:R-:W-:Y:S02]  /*0bc0*/  IMAD.U32 R4, RZ, RZ, UR4 ;  /* 0x00000004ff047e24 */ /* 0x001fe4000f8e00ff */
[----:B------:R-:W-:-:S02]  /*0bd0*/  IMAD.U32 R5, RZ, RZ, UR5 ;  /* 0x00000005ff057e24 */ /* 0x000fc4000f8e00ff */
[----:B-1----:R-:W-:Y:S02]  /*0be0*/  IMAD.U32 R6, RZ, RZ, UR6 ;  /* 0x00000006ff067e24 */ /* 0x002fe4000f8e00ff */
[----:B------:R-:W-:Y:S02]  /*0bf0*/  IMAD.U32 R7, RZ, RZ, UR7 ;  /* 0x00000007ff077e24 */ /* 0x000fe4000f8e00ff */
[----:B---3--:R-:W-:Y:S02]  /*0c00*/  IMAD.U32 R10, RZ, RZ, UR8 ;  /* 0x00000008ff0a7e24 */ /* 0x008fe4000f8e00ff */
[----:B------:R-:W-:-:S07]  /*0c10*/  IMAD.U32 R11, RZ, RZ, UR9 ;  /* 0x00000009ff0b7e24 */ /* 0x000fce000f8e00ff */
[----:B------:R-:W-:-:S07]  /*0c20*/  LEPC R20, `(.L_x_115) ;  /* 0x000000001014794e */ /* 0x000fce0000000000 */
[----:B--2---:R-:W-:Y:S05]  /*0c30*/  CALL.ABS.NOINC R14 ;  /* 0x000000000e007343 */ /* 0x004fea0003c00000 */
.L_x_115:
[----:B------:R-:W-:Y:S05]  /*0c40*/  BSYNC.RECONVERGENT B6 ;  /* 0x0000000000067941 */ /* 0x000fea0003800200 */
.L_x_114:
[----:B------:R-:W-:-:S05]  /*0c50*/  IMAD.IADD R0, R25, 0x1, -R27 ;  /* 0x0000000119007824 */ /* 0x000fca00078e0a1b */
[----:B------:R-:W-:-:S13]  /*0c60*/  ISETP.GE.U32.AND P0, PT, R0, 0x2, PT ;  /* 0x000000020000780c */ /* 0x000fda0003f06070 */
[----:B------:R-:W-:Y:S05]  /*0c70*/  @!P0 BRA `(.L_x_106) ;  /* 0x00000000002c8947 */ /* 0x000fea0003800000 */
[----:B------:R-:W-:Y:S01]  /*0c80*/  IADD3 R6, P0, PT, R27, R16, RZ ;  /* 0x000000101b067210 */ /* 0x000fe20007f1e0ff */
[----:B------:R-:W-:Y:S02]  /*0c90*/  IMAD.MOV.U32 R0, RZ, RZ, 0x1 ;  /* 0x00000001ff007424 */ /* 0x000fe400078e00ff */
[----:B------:R-:W-:-:S04]  /*0ca0*/  IMAD.WIDE.U32 R4, R22, 0x10, R28 ;  /* 0x0000001016047825 */ /* 0x000fc800078e001c */
[----:B------:R-:W-:Y:S01]  /*0cb0*/  IMAD.X R7, RZ, RZ, R18, P0 ;  /* 0x000000ffff077224 */ /* 0x000fe200000e0612 */
[----:B------:R1:W-:Y:S01]  /*0cc0*/  STG.E.U16 desc[UR36][R4.64+0x8], R0 ;  /* 0x0000080004007986 */ /* 0x0003e2000c101524 */
[----:B------:R-:W-:-:S03]  /*0cd0*/  VIADD R22, R22, 0x1 ;  /* 0x0000000116167836 */ /* 0x000fc60000000000 */
[----:B------:R1:W-:Y:S01]  /*0ce0*/  STG.E.64 desc[UR36][R4.64], R6 ;  /* 0x0000000604007986 */ /* 0x0003e2000c101b24 */
[----:B------:R-:W-:Y:S05]  /*0cf0*/  BRA `(.L_x_106) ;  /* 0x00000000000c7947 */ /* 0x000fea0003800000 */
.L_x_113:
[----:B------:R-:W2:Y:S02]  /*0d00*/  LDG.E.U16 R0, desc[UR36][R4.64+0x8] ;  /* 0x0000082404007981 */ /* 0x000ea4000c1e1500 */
[----:B--2---:R-:W-:-:S05]  /*0d10*/  VIADD R3, R0, 0x1 ;  /* 0x0000000100037836 */ /* 0x004fca0000000000 */
[----:B------:R0:W-:Y:S02]  /*0d20*/  STG.E.U16 desc[UR36][R4.64+0x8], R3 ;  /* 0x0000080304007986 */ /* 0x0001e4000c101524 */
.L_x_106:
[----:B------:R-:W-:Y:S05]  /*0d30*/  BSYNC.RECONVERGENT B8 ;  /* 0x0000000000087941 */ /* 0x000fea0003800200 */
.L_x_105:
[----:B------:R-:W-:-:S05]  /*0d40*/  VIADD R25, R25, 0x1 ;  /* 0x0000000119197836 */ /* 0x000fca0000000000 */
[----:B------:R-:W-:-:S13]  /*0d50*/  ISETP.NE.AND P0, PT, R25, R2, PT ;  /* 0x000000021900720c */ /* 0x000fda0003f05270 */
[----:B------:R-:W-:Y:S05]  /*0d60*/  @P0 BRA `(.L_x_116) ;  /* 0xfffffff8008c0947 */ /* 0x000fea000383ffff */
.L_x_104:
[----:B------:R-:W-:Y:S05]  /*0d70*/  BSYNC.RECONVERGENT B9 ;  /* 0x0000000000097941 */ /* 0x000fea0003800200 */
.L_x_103:
[----:B------:R-:W-:Y:S01]  /*0d80*/  ISETP.NE.AND P0, PT, R23, -0x1, PT ;  /* 0xffffffff1700780c */ /* 0x000fe20003f05270 */
[----:B------:R-:W-:-:S12]  /*0d90*/  BSSY.RECONVERGENT B8, `(.L_x_117) ;  /* 0x000005c000087945 */ /* 0x000fd80003800200 */
[----:B------:R-:W-:Y:S05]  /*0da0*/  @!P0 BRA `(.L_x_118) ;  /* 0x0000000400688947 */ /* 0x000fea0003800000 */
[----:B------:R-:W-:-:S05]  /*0db0*/  IADD3 R2, P0, PT, R23, R16, RZ ;  /* 0x0000001017027210 */ /* 0x000fca0007f1e0ff */
[----:B0-----:R-:W-:-:S05]  /*0dc0*/  IMAD.X R3, RZ, RZ, R18, P0 ;  /* 0x000000ffff037224 */ /* 0x001fca00000e0612 */
[----:B-1----:R0:W5:Y:S01]  /*0dd0*/  LDG.E.U8 R0, desc[UR36][R2.64] ;  /* 0x0000002402007981 */ /* 0x002162000c1e1100 */
[----:B------:R-:W-:-:S13]  /*0de0*/  ISETP.NE.AND P0, PT, R22, RZ, PT ;  /* 0x000000ff1600720c */ /* 0x000fda0003f05270 */
[----:B0-----:R-:W-:Y:S05]  /*0df0*/  @!P0 BRA `(.L_x_119) ;  /* 0x0000000000948947 */ /* 0x001fea0003800000 */
[----:B------:R-:W-:-:S07]  /*0e00*/  IMAD.MOV.U32 R7, RZ, RZ, RZ ;  /* 0x000000ffff077224 */ /* 0x000fce00078e00ff */
.L_x_124:
[----:B------:R-:W-:-:S05]  /*0e10*/  IMAD.WIDE.U32 R4, R7, 0x10, R28 ;  /* 0x0000001007047825 */ /* 0x000fca00078e001c */
[----:B------:R-:W2:Y:S01]  /*0e20*/  LDG.E.64 R8, desc[UR36][R4.64] ;  /* 0x0000002404087981 */ /* 0x000ea2000c1e1b00 */
[----:B-----5:R-:W-:-:S03]  /*0e30*/  PRMT R11, R0, 0x9910, RZ ;  /* 0x00009910000b7816 */ /* 0x020fc600000000ff */
[----:B--2---:R-:W2:Y:S01]  /*0e40*/  LD.E.U8 R6, desc[UR36][R8.64] ;  /* 0x0000002408067980 */ /* 0x004ea2000c101100 */
[----:B------:R-:W-:Y:S01]  /*0e50*/  BSSY.RELIABLE B7, `(.L_x_120) ;  /* 0x0000019000077945 */ /* 0x000fe20003800100 */
[----:B--2---:R-:W-:-:S13]  /*0e60*/  ISETP.NE.AND P0, PT, R6, R11, PT ;  /* 0x0000000b0600720c */ /* 0x004fda0003f05270 */
[----:B------:R-:W-:Y:S05]  /*0e70*/  @P0 BRA `(.L_x_121) ;  /* 0x0000000000580947 */ /* 0x000fea0003800000 */
[----:B------:R-:W-:Y:S01]  /*0e80*/  IMAD.MOV.U32 R6, RZ, RZ, R8 ;  /* 0x000000ffff067224 */ /* 0x000fe200078e0008 */
[----:B------:R-:W-:Y:S01]  /*0e90*/  PRMT R10, R0, 0x7610, R10 ;  /* 0x00007610000a7816 */ /* 0x000fe2000000000a */
[----:B------:R-:W-:Y:S02]  /*0ea0*/  IMAD.MOV.U32 R14, RZ, RZ, R9 ;  /* 0x000000ffff0e7224 */ /* 0x000fe400078e0009 */
[----:B------:R-:W-:Y:S02]  /*0eb0*/  IMAD.MOV.U32 R12, RZ, RZ, R2 ;  /* 0x000000ffff0c7224 */ /* 0x000fe400078e0002 */
[----:B------:R-:W-:-:S07]  /*0ec0*/  IMAD.MOV.U32 R13, RZ, RZ, R3 ;  /* 0x000000ffff0d7224 */ /* 0x000fce00078e0003 */
.L_x_123:
[----:B------:R-:W-:-:S04]  /*0ed0*/  LOP3.LUT R10, R10, 0x20, RZ, 0xfc, !PT ;  /* 0x000000200a0a7812 */ /* 0x000fc800078efcff */
[----:B------:R-:W-:-:S04]  /*0ee0*/  LOP3.LUT R10, R10, 0xff, RZ, 0xc0, !PT ;  /* 0x000000ff0a0a7812 */ /* 0x000fc800078ec0ff */
[----:B------:R-:W-:-:S13]  /*0ef0*/  ISETP.NE.AND P0, PT, R10, 0x20, PT ;  /* 0x000000200a00780c */ /* 0x000fda0003f05270 */
[----:B------:R-:W-:Y:S05]  /*0f00*/  @!P0 BREAK.RELIABLE B7 ;  /* 0x0000000000078942 */ /* 0x000fea0003800100 */
[----:B------:R-:W-:Y:S05]  /*0f10*/  @!P0 BRA `(.L_x_122) ;  /* 0x0000000000448947 */ /* 0x000fea0003800000 */
[----:B------:R-:W-:Y:S02]  /*0f20*/  IMAD.MOV.U32 R10, RZ, RZ, R6 ;  /* 0x000000ffff0a7224 */ /* 0x000fe400078e0006 */
[----:B------:R-:W-:Y:S02]  /*0f30*/  IMAD.MOV.U32 R9, RZ, RZ, R13 ;  /* 0x000000ffff097224 */ /* 0x000fe400078e000d */
[----:B------:R-:W-:Y:S02]  /*0f40*/  IMAD.MOV.U32 R11, RZ, RZ, R14 ;  /* 0x000000ffff0b7224 */ /* 0x000fe400078e000e */
[----:B------:R-:W-:-:S03]  /*0f50*/  IMAD.MOV.U32 R8, RZ, RZ, R12 ;  /* 0x000000ffff087224 */ /* 0x000fc600078e000c */
[----:B------:R-:W2:Y:S04]  /*0f60*/  LD.E.U8 R10, desc[UR36][R10.64+0x1] ;  /* 0x000001240a0a7980 */ /* 0x000ea8000c101100 */
[----:B------:R-:W2:Y:S01]  /*0f70*/  LDG.E.U8 R9, desc[UR36][R8.64+0x1] ;  /* 0x0000012408097981 */ /* 0x000ea2000c1e1100 */
[----:B------:R-:W-:Y:S02]  /*0f80*/  IADD3 R6, P1, PT, R6, 0x1, RZ ;  /* 0x0000000106067810 */ /* 0x000fe40007f3e0ff */
[----:B------:R-:W-:-:S03]  /*0f90*/  IADD3 R12, P2, PT, R12, 0x1, RZ ;  /* 0x000000010c0c7810 */ /* 0x000fc60007f5e0ff */
[----:B------:R-:W-:Y:S02]  /*0fa0*/  IMAD.X R14, RZ, RZ, R14, P1 ;  /* 0x000000ffff0e7224 */ /* 0x000fe400008e060e */
[----:B------:R-:W-:Y:S01]  /*0fb0*/  IMAD.X R13, RZ, RZ, R13, P2 ;  /* 0x000000ffff0d7224 */ /* 0x000fe200010e060d */
[----:B--2---:R-:W-:-:S13]  /*0fc0*/  ISETP.NE.AND P0, PT, R10, R9, PT ;  /* 0x000000090a00720c */ /* 0x004fda0003f05270 */
[----:B------:R-:W-:Y:S05]  /*0fd0*/  @!P0 BRA `(.L_x_123) ;  /* 0xfffffffc00bc8947 */ /* 0x000fea000383ffff */
.L_x_121:
[----:B------:R-:W-:Y:S05]  /*0fe0*/  BSYNC.RELIABLE B7 ;  /* 0x0000000000077941 */ /* 0x000fea0003800100 */
.L_x_120:
[----:B------:R-:W-:-:S05]  /*0ff0*/  VIADD R7, R7, 0x1 ;  /* 0x0000000107077836 */ /* 0x000fca0000000000 */
[----:B------:R-:W-:-:S13]  /*1000*/  ISETP.NE.AND P0, PT, R7, R22, PT ;  /* 0x000000160700720c */ /* 0x000fda0003f05270 */
[----:B------:R-:W-:Y:S05]  /*1010*/  @!P0 BRA `(.L_x_119) ;  /* 0x00000000000c8947 */ /* 0x000fea0003800000 */
[----:B------:R-:W-:Y:S05]  /*1020*/  BRA `(.L_x_124) ;  /* 0xfffffffc00787947 */ /* 0x000fea000383ffff */
.L_x_122:
[----:B------:R-:W-:-:S13]  /*1030*/  ISETP.NE.AND P0, PT, R7, -0x1, PT ;  /* 0xffffffff0700780c */ /* 0x000fda0003f05270 */
[----:B------:R-:W-:Y:S05]  /*1040*/  @P0 BRA `(.L_x_125) ;  /* 0x0000000000b40947 */ /* 0x000fea0003800000 */
.L_x_119:
[----:B-----5:R-:W-:-:S04]  /*1050*/  PRMT R4, R0, 0x9910, RZ ;  /* 0x0000991000047816 */ /* 0x020fc800000000ff */
[----:B------:R-:W-:-:S13]  /*1060*/  ISETP.NE.AND P0, PT, R4, 0x20, PT ;  /* 0x000000200400780c */ /* 0x000fda0003f05270 */
[----:B------:R-:W-:Y:S05]  /*1070*/  @!P0 BRA `(.L_x_118) ;  /* 0x0000000000b48947 */ /* 0x000fea0003800000 */
[----:B------:R-:W-:Y:S01]  /*1080*/  BSSY.RECONVERGENT B0, `(.L_x_126) ;  /* 0x000000b000007945 */ /* 0x000fe20003800200 */
[----:B------:R-:W-:-:S07]  /*1090*/  IMAD.MOV.U32 R7, RZ, RZ, RZ ;  /* 0x000000ffff077224 */ /* 0x000fce00078e00ff */
.L_x_128:
[----:B------:R-:W-:-:S04]  /*10a0*/  PRMT R0, R0, 0x9910, RZ ;  /* 0x0000991000007816 */ /* 0x000fc800000000ff */
[----:B------:R-:W-:-:S13]  /*10b0*/  ISETP.NE.AND P0, PT, R0, RZ, PT ;  /* 0x000000ff0000720c */ /* 0x000fda0003f05270 */
[----:B------:R-:W-:Y:S05]  /*10c0*/  @!P0 BRA `(.L_x_127) ;  /* 0x0000000000188947 */ /* 0x000fea0003800000 */
[----:B------:R-:W-:-:S05]  /*10d0*/  VIADD R7, R7, 0x1 ;  /* 0x0000000107077836 */ /* 0x000fca0000000000 */
[----:B------:R-:W-:-:S05]  /*10e0*/  IADD3 R4, P0, PT, R7, R2, RZ ;  /* 0x0000000207047210 */ /* 0x000fca0007f1e0ff */
[----:B------:R-:W-:-:S05]  /*10f0*/  IMAD.X R5, RZ, RZ, R3, P0 ;  /* 0x000000ffff057224 */ /* 0x000fca00000e0603 */
[----:B------:R-:W2:Y:S02]  /*1100*/  LDG.E.U8 R0, desc[UR36][R4.64] ;  /* 0x0000002404007981 */ /* 0x000ea4000c1e1100 */
[----:B--2---:R-:W-:-:S13]  /*1110*/  ISETP.NE.AND P0, PT, R0, 0x20, PT ;  /* 0x000000200000780c */ /* 0x004fda0003f05270 */
[----:B------:R-:W-:Y:S05]  /*1120*/  @P0 BRA `(.L_x_128) ;  /* 0xfffffffc00dc0947 */ /* 0x000fea000383ffff */
.L_x_127:
[----:B------:R-:W-:Y:S05]  /*1130*/  BSYNC.RECONVERGENT B0 ;  /* 0x0000000000007941 */ /* 0x000fea0003800200 */
.L_x_126:
[----:B------:R-:W-:-:S13]  /*1140*/  ISETP.GE.U32.AND P0, PT, R7, 0x3, PT ;  /* 0x000000030700780c */ /* 0x000fda0003f06070 */
[----:B------:R-:W-:Y:S05]  /*1150*/  @!P0 BRA `(.L_x_118) ;  /* 0x00000000007c8947 */ /* 0x000fea0003800000 */
        /* <DEDUP_REMOVED lines=19> */
.L_x_130:
[----:B------:R-:W-:Y:S05]  /*1290*/  BSYNC.RECONVERGENT B6 ;  /* 0x0000000000067941 */ /* 0x000fea0003800200 */
.L_x_129:
        /* <DEDUP_REMOVED lines=8> */
.L_x_125:
[----:B------:R-:W2:Y:S02]  /*1320*/  LDG.E.U16 R0, desc[UR36][R4.64+0x8] ;  /* 0x0000082404007981 */ /* 0x000ea4000c1e1500 */
[----:B--2---:R-:W-:-:S05]  /*1330*/  VIADD R3, R0, 0x1 ;  /* 0x0000000100037836 */ /* 0x004fca0000000000 */
[----:B------:R2:W-:Y:S02]  /*1340*/  STG.E.U16 desc[UR36][R4.64+0x8], R3 ;  /* 0x0000080304007986 */ /* 0x0005e4000c101524 */
.L_x_118:
[----:B------:R-:W-:Y:S05]  /*1350*/  BSYNC.RECONVERGENT B8 ;  /* 0x0000000000087941 */ /* 0x000fea0003800200 */
.L_x_117:
[----:B------:R-:W4:Y:S01]  /*1360*/  LDCU.64 UR4, c[0x0][0x3b8] ;  /* 0x00007700ff0477ac */ /* 0x000f220008000a00 */
[C---:B------:R-:W-:Y:S02]  /*1370*/  ISETP.NE.AND P0, PT, R19.reuse, RZ, PT ;  /* 0x000000ff1300720c */ /* 0x040fe40003f05270 */
[----:B----4-:R-:W-:-:S04]  /*1380*/  LEA R2, P1, R19, UR4, 0x2 ;  /* 0x0000000413027c11 */ /* 0x010fc8000f8210ff */
[----:B0-2---:R-:W-:-:S05]  /*1390*/  LEA.HI.X R3, R19, UR5, RZ, 0x2, P1 ;  /* 0x0000000513037c11 */ /* 0x005fca00088f14ff */
[----:B------:R0:W-:Y:S02]  /*13a0*/  STG.E desc[UR36][R2.64], R22 ;  /* 0x0000001602007986 */ /* 0x0001e4000c101924 */
[----:B------:R-:W-:Y:S05]  /*13b0*/  @P0 EXIT ;  /* 0x000000000000094d */ /* 0x000fea0003800000 */
[----:B-1----:R-:W1:Y:S02]  /*13c0*/  LDC.64 R4, c[0x0][0x390] ;  /* 0x0000e400ff047b82 */ /* 0x002e640000000a00 */
[-C--:B-1----:R-:W-:Y:S02]  /*13d0*/  IMAD R0, R5, R4.reuse, RZ ;  /* 0x0000000405007224 */ /* 0x082fe400078e02ff */
[----:B0-----:R-:W-:-:S04]  /*13e0*/  IMAD.WIDE.U32 R2, R4, R4, RZ ;  /* 0x0000000404027225 */ /* 0x001fc800078e00ff */
[----:B------:R-:W-:Y:S02]  /*13f0*/  IMAD R5, R4, R5, R0 ;  /* 0x0000000504057224 */ /* 0x000fe400078e0200 */
[----:B------:R-:W-:Y:S02]  /*1400*/  IMAD.SHL.U32 R6, R2, 0x10, RZ ;  /* 0x0000001002067824 */ /* 0x000fe400078e00ff */
[----:B------:R-:W-:-:S03]  /*1410*/  IMAD.IADD R3, R3, 0x1, R5 ;  /* 0x0000000103037824 */ /* 0x000fc600078e0205 */
[----:B------:R-:W-:Y:S02]  /*1420*/  ISETP.NE.U32.AND P0, PT, R6, RZ, PT ;  /* 0x000000ff0600720c */ /* 0x000fe40003f05070 */
[----:B------:R-:W-:-:S04]  /*1430*/  SHF.L.U64.HI R8, R2, 0x4, R3 ;  /* 0x0000000402087819 */ /* 0x000fc80000010203 */
[----:B------:R-:W-:-:S13]  /*1440*/  ISETP.NE.AND.EX P0, PT, R8, RZ, PT, P0 ;  /* 0x000000ff0800720c */ /* 0x000fda0003f05300 */
[----:B------:R-:W-:Y:S05]  /*1450*/  @!P0 EXIT ;  /* 0x000000000000894d */ /* 0x000fea0003800000 */
[----:B------:R-:W-:Y:S01]  /*1460*/  ISETP.GT.U32.AND P1, PT, R6, RZ, PT ;  /* 0x000000ff0600720c */ /* 0x000fe20003f24070 */
[----:B------:R-:W-:Y:S01]  /*1470*/  IMAD.MOV.U32 R5, RZ, RZ, RZ ;  /* 0x000000ffff057224 */ /* 0x000fe200078e00ff */
[----:B------:R-:W-:Y:S01]  /*1480*/  PLOP3.LUT P0, PT, PT, PT, PT, 0x80, 0x8 ;  /* 0x000000000008781c */ /* 0x000fe20003f0f070 */
[----:B------:R-:W-:Y:S01]  /*1490*/  IMAD.MOV.U32 R7, RZ, RZ, RZ ;  /* 0x000000ffff077224 */ /* 0x000fe200078e00ff */
[----:B------:R-:W-:-:S13]  /*14a0*/  ISETP.GT.U32.AND.EX P1, PT, R8, RZ, PT, P1 ;  /* 0x000000ff0800720c */ /* 0x000fda0003f24110 */
[----:B------:R-:W-:Y:S05]  /*14b0*/  @P1 BRA `(.L_x_131) ;  /* 0x00000000001c1947 */ /* 0x000fea0003800000 */
[----:B------:R-:W0:Y:S02]  /*14c0*/  LDCU.64 UR4, c[0x0][0x3a0] ;  /* 0x00007400ff0477ac */ /* 0x000e240008000a00 */
[----:B0-----:R-:W-:Y:S01]  /*14d0*/  IADD3 R2, P0, PT, R5, UR4, RZ ;  /* 0x0000000405027c10 */ /* 0x001fe2000ff1e0ff */
[----:B------:R-:W-:-:S03]  /*14e0*/  IMAD.MOV.U32 R5, RZ, RZ, 0x1 ;  /* 0x00000001ff057424 */ /* 0x000fc600078e00ff */
[----:B------:R-:W-:Y:S01]  /*14f0*/  IADD3.X R3, PT, PT, R7, UR5, RZ, P0, !PT ;  /* 0x0000000507037c10 */ /* 0x000fe200087fe4ff */
[----:B------:R-:W-:Y:S01]  /*1500*/  IMAD.MOV.U32 R7, RZ, RZ, RZ ;  /* 0x000000ffff077224 */ /* 0x000fe200078e00ff */
[----:B------:R-:W-:-:S03]  /*1510*/  PLOP3.LUT P0, PT, PT, PT, PT, 0x8, 0x80 ;  /* 0x000000000080781c */ /* 0x000fc60003f0e170 */
[----:B------:R0:W-:Y:S10]  /*1520*/  STG.E.U8 desc[UR36][R2.64], RZ ;  /* 0x000000ff02007986 */ /* 0x0001f4000c101124 */
.L_x_131:
[----:B------:R-:W-:Y:S02]  /*1530*/  IADD3 R0, P3, PT, -R5, R6, RZ ;  /* 0x0000000605007210 */ /* 0x000fe40007f7e1ff */
[----:B------:R-:W-:Y:S02]  /*1540*/  ISETP.GT.U32.AND P1, PT, R6, R5, PT ;  /* 0x000000050600720c */ /* 0x000fe40003f24070 */
[----:B------:R-:W-:Y:S01]  /*1550*/  ISETP.LE.U32.AND P2, PT, R0, 0x3, PT ;  /* 0x000000030000780c */ /* 0x000fe20003f43070 */
[C---:B------:R-:W-:Y:S01]  /*1560*/  IMAD.X R0, R8.reuse, 0x1, ~R7, P3 ;  /* 0x0000000108007824 */ /* 0x040fe200018e0e07 */
[----:B------:R-:W-:-:S04]  /*1570*/  ISETP.GT.U32.AND.EX P1, PT, R8, R7, PT, P1 ;  /* 0x000000070800720c */ /* 0x000fc80003f24110 */
[----:B------:R-:W-:-:S13]  /*1580*/  ISETP.LE.U32.OR.EX P1, PT, R0, RZ, !P1, P2 ;  /* 0x000000ff0000720c */ /* 0x000fda0004f23520 */
[----:B------:R-:W-:Y:S05]  /*1590*/  @P1 BRA `(.L_x_132) ;  /* 0x0000000000441947 */ /* 0x000fea0003800000 */
[----:B------:R-:W-:Y:S01]  /*15a0*/  IADD3 R0, P1, PT, R6, -0x3, RZ ;  /* 0xfffffffd06007810 */ /* 0x000fe20007f3e0ff */
[----:B------:R-:W-:Y:S01]  /*15b0*/  BSSY.RECONVERGENT B0, `(.L_x_132) ;  /* 0x000000f000007945 */ /* 0x000fe20003800200 */
[----:B------:R-:W-:Y:S02]  /*15c0*/  PLOP3.LUT P0, PT, PT, PT, PT, 0x8, 0x80 ;  /* 0x000000000080781c */ /* 0x000fe40003f0e170 */
[----:B------:R-:W-:-:S11]  /*15d0*/  IADD3.X R4, PT, PT, R8, -0x1, RZ, P1, !PT ;  /* 0xffffffff08047810 */ /* 0x000fd60000ffe4ff */
.L_x_133:
[----:B------:R-:W0:Y:S02]  /*15e0*/  LDCU.64 UR4, c[0x0][0x3a0] ;  /* 0x00007400ff0477ac */ /* 0x000e240008000a00 */
[C---:B01----:R-:W-:Y:S02]  /*15f0*/  IADD3 R2, P1, PT, R5.reuse, UR4, RZ ;  /* 0x0000000405027c10 */ /* 0x043fe4000ff3e0ff */
[----:B------:R-:W-:Y:S02]  /*1600*/  IADD3 R5, P2, PT, R5, 0x4, RZ ;  /* 0x0000000405057810 */ /* 0x000fe40007f5e0ff */
[----:B------:R-:W-:Y:S02]  /*1610*/  IADD3.X R3, PT, PT, R7, UR5, RZ, P1, !PT ;  /* 0x0000000507037c10 */ /* 0x000fe40008ffe4ff */
[----:B------:R-:W-:Y:S01]  /*1620*/  ISETP.GE.U32.AND P1, PT, R5, R0, PT ;  /* 0x000000000500720c */ /* 0x000fe20003f26070 */
[----:B------:R-:W-:Y:S02]  /*1630*/  IMAD.X R7, RZ, RZ, R7, P2 ;  /* 0x000000ffff077224 */ /* 0x000fe400010e0607 */
[----:B------:R1:W-:Y:S03]  /*1640*/  STG.E.U8 desc[UR36][R2.64], RZ ;  /* 0x000000ff02007986 */ /* 0x0003e6000c101124 */
[----:B------:R-:W-:Y:S01]  /*1650*/  ISETP.GE.U32.AND.EX P1, PT, R7, R4, PT, P1 ;  /* 0x000000040700720c */ /* 0x000fe20003f26110 */
[----:B------:R1:W-:Y:S04]  /*1660*/  STG.E.U8 desc[UR36][R2.64+0x1], RZ ;  /* 0x000001ff02007986 */ /* 0x0003e8000c101124 */
[----:B------:R1:W-:Y:S04]  /*1670*/  STG.E.U8 desc[UR36][R2.64+0x2], RZ ;  /* 0x000002ff02007986 */ /* 0x0003e8000c101124 */
[----:B------:R1:W-:Y:S04]  /*1680*/  STG.E.U8 desc[UR36][R2.64+0x3], RZ ;  /* 0x000003ff02007986 */ /* 0x0003e8000c101124 */
[----:B------:R-:W-:Y:S05]  /*1690*/  @!P1 BRA `(.L_x_133) ;  /* 0xfffffffc00d09947 */ /* 0x000fea000383ffff */
[----:B------:R-:W-:Y:S05]  /*16a0*/  BSYNC.RECONVERGENT B0 ;  /* 0x0000000000007941 */ /* 0x000fea0003800200 */
.L_x_132:
[----:B------:R-:W-:Y:S01]  /*16b0*/  IADD3 R0, P3, PT, -R5, R6, RZ ;  /* 0x0000000605007210 */ /* 0x000fe20007f7e1ff */
[----:B------:R-:W-:Y:S01]  /*16c0*/  BSSY.RECONVERGENT B0, `(.L_x_134) ;  /* 0x000000f000007945 */ /* 0x000fe20003800200 */
[----:B------:R-:W-:Y:S02]  /*16d0*/  ISETP.GT.U32.AND P2, PT, R6, R5, PT ;  /* 0x000000050600720c */ /* 0x000fe40003f44070 */
[----:B------:R-:W-:Y:S01]  /*16e0*/  ISETP.LE.U32.AND P1, PT, R0, 0x1, PT ;  /* 0x000000010000780c */ /* 0x000fe20003f23070 */
[C---:B------:R-:W-:Y:S01]  /*16f0*/  IMAD.X R0, R8.reuse, 0x1, ~R7, P3 ;  /* 0x0000000108007824 */ /* 0x040fe200018e0e07 */
[----:B------:R-:W-:-:S04]  /*1700*/  ISETP.GT.U32.AND.EX P2, PT, R8, R7, PT, P2 ;  /* 0x000000070800720c */ /* 0x000fc80003f44120 */
[----:B------:R-:W-:-:S13]  /*1710*/  ISETP.LE.U32.OR.EX P1, PT, R0, RZ, !P2, P1 ;  /* 0x000000ff0000720c */ /* 0x000fda0005723510 */
[----:B------:R-:W-:Y:S05]  /*1720*/  @P1 BRA `(.L_x_135) ;  /* 0x0000000000201947 */ /* 0x000fea0003800000 */
[----:B------:R-:W0:Y:S02]  /*1730*/  LDCU.64 UR4, c[0x0][0x3a0] ;  /* 0x00007400ff0477ac */ /* 0x000e240008000a00 */
[C---:B01----:R-:W-:Y:S02]  /*1740*/  IADD3 R2, P0, PT, R5.reuse, UR4, RZ ;  /* 0x0000000405027c10 */ /* 0x043fe4000ff1e0ff */
[----:B------:R-:W-:Y:S02]  /*1750*/  IADD3 R5, P1, PT, R5, 0x2, RZ ;  /* 0x0000000205057810 */ /* 0x000fe40007f3e0ff */
[----:B------:R-:W-:Y:S02]  /*1760*/  IADD3.X R3, PT, PT, R7, UR5, RZ, P0, !PT ;  /* 0x0000000507037c10 */ /* 0x000fe400087fe4ff */
[----:B------:R-:W-:Y:S01]  /*1770*/  PLOP3.LUT P0, PT, PT, PT, PT, 0x8, 0x80 ;  /* 0x000000000080781c */ /* 0x000fe20003f0e170 */
[----:B------:R-:W-:Y:S02]  /*1780*/  IMAD.X R7, RZ, RZ, R7, P1 ;  /* 0x000000ffff077224 */ /* 0x000fe400008e0607 */
[----:B------:R2:W-:Y:S04]  /*1790*/  STG.E.U8 desc[UR36][R2.64], RZ ;  /* 0x000000ff02007986 */ /* 0x0005e8000c101124 */
[----:B------:R2:W-:Y:S06]  /*17a0*/  STG.E.U8 desc[UR36][R2.64+0x1], RZ ;  /* 0x000001ff02007986 */ /* 0x0005ec000c101124 */
.L_x_135:
[----:B------:R-:W-:Y:S05]  /*17b0*/  BSYNC.RECONVERGENT B0 ;  /* 0x0000000000007941 */ /* 0x000fea0003800200 */
.L_x_134:
[----:B------:R-:W-:-:S04]  /*17c0*/  ISETP.LT.U32.AND P1, PT, R5, R6, PT ;  /* 0x000000060500720c */ /* 0x000fc80003f21070 */
[----:B------:R-:W-:-:S13]  /*17d0*/  ISETP.LT.U32.OR.EX P0, PT, R7, R8, P0, P1 ;  /* 0x000000080700720c */ /* 0x000fda0000701510 */
[----:B------:R-:W-:Y:S05]  /*17e0*/  @!P0 EXIT ;  /* 0x000000000000894d */ /* 0x000fea0003800000 */
[----:B------:R-:W0:Y:S02]  /*17f0*/  LDCU.64 UR4, c[0x0][0x3a0] ;  /* 0x00007400ff0477ac */ /* 0x000e240008000a00 */
[----:B012---:R-:W-:-:S04]  /*1800*/  IADD3 R2, P0, PT, R5, UR4, RZ ;  /* 0x0000000405027c10 */ /* 0x007fc8000ff1e0ff */
[----:B------:R-:W-:-:S05]  /*1810*/  IADD3.X R3, PT, PT, R7, UR5, RZ, P0, !PT ;  /* 0x0000000507037c10 */ /* 0x000fca00087fe4ff */
[----:B------:R-:W-:Y:S01]  /*1820*/  STG.E.U8 desc[UR36][R2.64], RZ ;  /* 0x000000ff02007986 */ /* 0x000fe2000c101124 */
[----:B------:R-:W-:Y:S05]  /*1830*/  EXIT ;  /* 0x000000000000794d */ /* 0x000fea0003800000 */
.L_x_136:
        /* <DEDUP_REMOVED lines=12> */
.L_x_142:


//--------------------- .nv.global.init           --------------------------
	.section	.nv.global.init,"aw",@progbits
.nv.global.init:
	.type		$str$2,@object
	.size		$str$2,($str - $str$2)
$str$2:
        /*0000*/ 	.byte	0x30, 0x00
	.type		$str,@object
	.size		$str,($str$1 - $str)
$str:
        /*0002*/ 	.byte	0x2a, 0x75, 0x73, 0x65, 0x64, 0x20, 0x3c, 0x20, 0x56, 0x45, 0x43, 0x54, 0x4f, 0x52, 0x5f, 0x53
        /*0012*/ 	.byte	0x49, 0x5a, 0x45, 0x00
	.type		$str$1,@object
	.size		$str$1,(__unnamed_2 - $str$1)
$str$1:
        /*0016*/ 	.byte	0x2f, 0x74, 0x6d, 0x70, 0x2f, 0x73, 0x61, 0x73, 0x73, 0x5f, 0x63, 0x75, 0x5f, 0x63, 0x30, 0x35
        /*0026*/ 	.byte	0x66, 0x65, 0x72, 0x32, 0x76, 0x2f, 0x6b, 0x2e, 0x63, 0x75, 0x00
	.type		__unnamed_2,@object
	.size		__unnamed_2,(__unnamed_1 - __unnamed_2)
__unnamed_2:
        /*0031*/ 	.byte	0x64, 0x6f, 0x75, 0x62, 0x6c, 0x65, 0x20, 0x66, 0x69, 0x6e, 0x64, 0x53, 0x63, 0x6f, 0x72, 0x65
        /*0041*/ 	.byte	0x28, 0x73, 0x63, 0x6f, 0x72, 0x65, 0x73, 0x20, 0x2a, 0x2c, 0x20, 0x75, 0x6e, 0x73, 0x69, 0x67
        /*0051*/ 	.byte	0x6e, 0x65, 0x64, 0x20, 0x6c, 0x6f, 0x6e, 0x67, 0x20, 0x6c, 0x6f, 0x6e, 0x67, 0x2c, 0x20, 0x75
        /*0061*/ 	.byte	0x6e, 0x73, 0x69, 0x67, 0x6e, 0x65, 0x64, 0x20, 0x69, 0x6e, 0x74, 0x29, 0x00
	.type		__unnamed_1,@object
	.size		__unnamed_1,(.L_0 - __unnamed_1)
__unnamed_1:
        /*006e*/ 	.byte	0x76, 0x6f, 0x69, 0x64, 0x20, 0x67, 0x65, 0x74, 0x56, 0x65, 0x63, 0x74, 0x6f, 0x72, 0x28, 0x75
        /*007e*/ 	.byte	0x6e, 0x73, 0x69, 0x67, 0x6e, 0x65, 0x64, 0x20, 0x63, 0x68, 0x61, 0x72, 0x20, 0x2a, 0x2c, 0x20
        /*008e*/ 	.byte	0x75, 0x6e, 0x73, 0x69, 0x67, 0x6e, 0x65, 0x64, 0x20, 0x69, 0x6e, 0x74, 0x2c, 0x20, 0x74, 0x65
        /*009e*/ 	.byte	0x72, 0x6d, 0x76, 0x65, 0x63, 0x74, 0x6f, 0x72, 0x20, 0x2a, 0x2c, 0x20, 0x75, 0x6e, 0x73, 0x69
        /*00ae*/ 	.byte	0x67, 0x6e, 0x65, 0x64, 0x20, 0x69, 0x6e, 0x74, 0x20, 0x2a, 0x29, 0x00
.L_0:


//--------------------- .nv.shared.reserved.0     --------------------------
	.section	.nv.shared.reserved.0,"aw",@nobits
	.weak		__nv_reservedSMEM_offset_0_alias
	.size		__nv_reservedSMEM_offset_0_alias, 0, 64
	.other		__nv_reservedSMEM_offset_0_alias,@"STO_CUDA_RESERVED_SHARED STV_DEFAULT"
__nv_reservedSMEM_offset_0_alias:
	.zero		0
	.zero		64


//--------------------- .nv.constant0._Z8getOrderP6scoresyyfj --------------------------
	.section	.nv.constant0._Z8getOrderP6scoresyyfj,"a",@progbits
	.sectionflags	@""
	.align	4
.nv.constant0._Z8getOrderP6scoresyyfj:
	.zero		928


//--------------------- .nv.constant0._Z10sortScoresP6scoresy --------------------------
	.section	.nv.constant0._Z10sortScoresP6scoresy,"a",@progbits
	.sectionflags	@""
	.align	4
.nv.constant0._Z10sortScoresP6scoresy:
	.zero		912


//--------------------- .nv.constant0._Z12computeScoreP10termvectorPjyP6scores --------------------------
	.section	.nv.constant0._Z12computeScoreP10termvectorPjyP6scores,"a",@progbits
	.sectionflags	@""
	.align	4
.nv.constant0._Z12computeScoreP10termvectorPjyP6scores:
	.zero		928


//--------------------- .nv.constant0._Z2sqPhyyyP6scoresPjP10termvectorS2_j --------------------------
	.section	.nv.constant0._Z2sqPhyyyP6scoresPjP10termvectorS2_j,"a",@progbits
	.sectionflags	@""
	.align	4
.nv.constant0._Z2sqPhyyyP6scoresPjP10termvectorS2_j:
	.zero		964


//--------------------- SYMBOLS --------------------------

	.type		.nv.reservedSmem.offset0,@object
	.size		.nv.reservedSmem.offset0,0x4
	.type		malloc,@function
	.type		__assertfail,@function
